//
// Generated by NVIDIA NVVM Compiler
//
// Compiler Build ID: CL-36424714
// Cuda compilation tools, release 13.0, V13.0.88
// Based on NVVM 20.0.0
//

.version 9.0
.target sm_100
.address_size 64

	// .globl	_Z7SoftmaxPfS_ii

.visible .entry _Z7SoftmaxPfS_ii(
	.param .u64 .ptr .align 1 _Z7SoftmaxPfS_ii_param_0,
	.param .u64 .ptr .align 1 _Z7SoftmaxPfS_ii_param_1,
	.param .u32 _Z7SoftmaxPfS_ii_param_2,
	.param .u32 _Z7SoftmaxPfS_ii_param_3
)
{
	.reg .pred 	%p<29>;
	.reg .b32 	%r<146>;
	.reg .b32 	%f<496>;
	.reg .b64 	%rd<37>;

	ld.param.u64 	%rd7, [_Z7SoftmaxPfS_ii_param_0];
	ld.param.u64 	%rd8, [_Z7SoftmaxPfS_ii_param_1];
	ld.param.u32 	%r52, [_Z7SoftmaxPfS_ii_param_2];
	ld.param.u32 	%r51, [_Z7SoftmaxPfS_ii_param_3];
	cvta.to.global.u64 	%rd1, %rd8;
	cvta.to.global.u64 	%rd2, %rd7;
	mov.u32 	%r53, %tid.x;
	mov.u32 	%r54, %ntid.x;
	mov.u32 	%r55, %ctaid.x;
	mad.lo.s32 	%r1, %r54, %r55, %r53;
	setp.ge.s32 	%p1, %r1, %r52;
	@%p1 bra 	$L__BB0_38;
	setp.lt.s32 	%p2, %r51, 1;
	mov.f32 	%f486, 0fFF800000;
	@%p2 bra 	$L__BB0_14;
	mul.lo.s32 	%r2, %r51, %r1;
	and.b32  	%r3, %r51, 15;
	setp.lt.u32 	%p3, %r51, 16;
	mov.f32 	%f486, 0fFF800000;
	mov.b32 	%r129, 0;
	@%p3 bra 	$L__BB0_5;
	and.b32  	%r129, %r51, 2147483632;
	neg.s32 	%r135, %r129;
	add.s64 	%rd3, %rd2, 32;
	mov.f32 	%f486, 0fFF800000;
	mov.u32 	%r134, %r2;
$L__BB0_4:
	.pragma "nounroll";
	mul.wide.s32 	%rd9, %r134, 4;
	add.s64 	%rd10, %rd3, %rd9;
	ld.global.f32 	%f30, [%rd10+-32];
	max.f32 	%f31, %f486, %f30;
	ld.global.f32 	%f32, [%rd10+-28];
	max.f32 	%f33, %f31, %f32;
	ld.global.f32 	%f34, [%rd10+-24];
	max.f32 	%f35, %f33, %f34;
	ld.global.f32 	%f36, [%rd10+-20];
	max.f32 	%f37, %f35, %f36;
	ld.global.f32 	%f38, [%rd10+-16];
	max.f32 	%f39, %f37, %f38;
	ld.global.f32 	%f40, [%rd10+-12];
	max.f32 	%f41, %f39, %f40;
	ld.global.f32 	%f42, [%rd10+-8];
	max.f32 	%f43, %f41, %f42;
	ld.global.f32 	%f44, [%rd10+-4];
	max.f32 	%f45, %f43, %f44;
	ld.global.f32 	%f46, [%rd10];
	max.f32 	%f47, %f45, %f46;
	ld.global.f32 	%f48, [%rd10+4];
	max.f32 	%f49, %f47, %f48;
	ld.global.f32 	%f50, [%rd10+8];
	max.f32 	%f51, %f49, %f50;
	ld.global.f32 	%f52, [%rd10+12];
	max.f32 	%f53, %f51, %f52;
	ld.global.f32 	%f54, [%rd10+16];
	max.f32 	%f55, %f53, %f54;
	ld.global.f32 	%f56, [%rd10+20];
	max.f32 	%f57, %f55, %f56;
	ld.global.f32 	%f58, [%rd10+24];
	max.f32 	%f59, %f57, %f58;
	ld.global.f32 	%f60, [%rd10+28];
	max.f32 	%f486, %f59, %f60;
	add.s32 	%r135, %r135, 16;
	add.s32 	%r134, %r134, 16;
	setp.eq.s32 	%p4, %r135, 0;
	@%p4 bra 	$L__BB0_5;
	bra.uni 	$L__BB0_4;
$L__BB0_5:
	setp.eq.s32 	%p5, %r3, 0;
	@%p5 bra 	$L__BB0_14;
	and.b32  	%r7, %r51, 7;
	setp.lt.u32 	%p6, %r3, 8;
	@%p6 bra 	$L__BB0_8;
	add.s32 	%r57, %r129, %r2;
	mul.wide.s32 	%rd11, %r57, 4;
	add.s64 	%rd12, %rd2, %rd11;
	ld.global.f32 	%f62, [%rd12];
	max.f32 	%f63, %f486, %f62;
	ld.global.f32 	%f64, [%rd12+4];
	max.f32 	%f65, %f63, %f64;
	ld.global.f32 	%f66, [%rd12+8];
	max.f32 	%f67, %f65, %f66;
	ld.global.f32 	%f68, [%rd12+12];
	max.f32 	%f69, %f67, %f68;
	ld.global.f32 	%f70, [%rd12+16];
	max.f32 	%f71, %f69, %f70;
	ld.global.f32 	%f72, [%rd12+20];
	max.f32 	%f73, %f71, %f72;
	ld.global.f32 	%f74, [%rd12+24];
	max.f32 	%f75, %f73, %f74;
	ld.global.f32 	%f76, [%rd12+28];
	max.f32 	%f486, %f75, %f76;
	add.s32 	%r129, %r129, 8;
$L__BB0_8:
	setp.eq.s32 	%p7, %r7, 0;
	@%p7 bra 	$L__BB0_14;
	and.b32  	%r10, %r51, 3;
	setp.lt.u32 	%p8, %r7, 4;
	@%p8 bra 	$L__BB0_11;
	add.s32 	%r58, %r129, %r2;
	mul.wide.s32 	%rd13, %r58, 4;
	add.s64 	%rd14, %rd2, %rd13;
	ld.global.f32 	%f78, [%rd14];
	max.f32 	%f79, %f486, %f78;
	ld.global.f32 	%f80, [%rd14+4];
	max.f32 	%f81, %f79, %f80;
	ld.global.f32 	%f82, [%rd14+8];
	max.f32 	%f83, %f81, %f82;
	ld.global.f32 	%f84, [%rd14+12];
	max.f32 	%f486, %f83, %f84;
	add.s32 	%r129, %r129, 4;
$L__BB0_11:
	setp.eq.s32 	%p9, %r10, 0;
	@%p9 bra 	$L__BB0_14;
	add.s32 	%r133, %r129, %r2;
	neg.s32 	%r132, %r10;
$L__BB0_13:
	.pragma "nounroll";
	mul.wide.s32 	%rd15, %r133, 4;
	add.s64 	%rd16, %rd2, %rd15;
	ld.global.f32 	%f85, [%rd16];
	max.f32 	%f486, %f486, %f85;
	add.s32 	%r133, %r133, 1;
	add.s32 	%r132, %r132, 1;
	setp.ne.s32 	%p10, %r132, 0;
	@%p10 bra 	$L__BB0_13;
$L__BB0_14:
	setp.lt.s32 	%p11, %r51, 1;
	mov.f32 	%f494, 0f00000000;
	@%p11 bra 	$L__BB0_26;
	mul.lo.s32 	%r19, %r51, %r1;
	and.b32  	%r20, %r51, 7;
	setp.lt.u32 	%p12, %r51, 8;
	mov.f32 	%f494, 0f00000000;
	mov.b32 	%r136, 0;
	@%p12 bra 	$L__BB0_18;
	and.b32  	%r136, %r51, 2147483640;
	neg.s32 	%r140, %r136;
	add.s64 	%rd4, %rd2, 16;
	mov.f32 	%f494, 0f00000000;
	mov.u32 	%r139, %r19;
$L__BB0_17:
	.pragma "nounroll";
	mul.wide.s32 	%rd17, %r139, 4;
	add.s64 	%rd18, %rd4, %rd17;
	ld.global.f32 	%f90, [%rd18+-16];
	sub.f32 	%f91, %f90, %f486;
	fma.rn.f32 	%f92, %f91, 0f3BBB989D, 0f3F000000;
	cvt.sat.f32.f32 	%f93, %f92;
	mov.f32 	%f94, 0f4B400001;
	mov.f32 	%f95, 0f437C0000;
	fma.rm.f32 	%f96, %f93, %f95, %f94;
	add.f32 	%f97, %f96, 0fCB40007F;
	neg.f32 	%f98, %f97;
	fma.rn.f32 	%f99, %f91, 0f3FB8AA3B, %f98;
	fma.rn.f32 	%f100, %f91, 0f32A57060, %f99;
	mov.b32 	%r60, %f96;
	shl.b32 	%r61, %r60, 23;
	mov.b32 	%f101, %r61;
	ex2.approx.ftz.f32 	%f102, %f100;
	fma.rn.f32 	%f103, %f102, %f101, %f494;
	ld.global.f32 	%f104, [%rd18+-12];
	sub.f32 	%f105, %f104, %f486;
	fma.rn.f32 	%f106, %f105, 0f3BBB989D, 0f3F000000;
	cvt.sat.f32.f32 	%f107, %f106;
	fma.rm.f32 	%f108, %f107, %f95, %f94;
	add.f32 	%f109, %f108, 0fCB40007F;
	neg.f32 	%f110, %f109;
	fma.rn.f32 	%f111, %f105, 0f3FB8AA3B, %f110;
	fma.rn.f32 	%f112, %f105, 0f32A57060, %f111;
	mov.b32 	%r62, %f108;
	shl.b32 	%r63, %r62, 23;
	mov.b32 	%f113, %r63;
	ex2.approx.ftz.f32 	%f114, %f112;
	fma.rn.f32 	%f115, %f114, %f113, %f103;
	ld.global.f32 	%f116, [%rd18+-8];
	sub.f32 	%f117, %f116, %f486;
	fma.rn.f32 	%f118, %f117, 0f3BBB989D, 0f3F000000;
	cvt.sat.f32.f32 	%f119, %f118;
	fma.rm.f32 	%f120, %f119, %f95, %f94;
	add.f32 	%f121, %f120, 0fCB40007F;
	neg.f32 	%f122, %f121;
	fma.rn.f32 	%f123, %f117, 0f3FB8AA3B, %f122;
	fma.rn.f32 	%f124, %f117, 0f32A57060, %f123;
	mov.b32 	%r64, %f120;
	shl.b32 	%r65, %r64, 23;
	mov.b32 	%f125, %r65;
	ex2.approx.ftz.f32 	%f126, %f124;
	fma.rn.f32 	%f127, %f126, %f125, %f115;
	ld.global.f32 	%f128, [%rd18+-4];
	sub.f32 	%f129, %f128, %f486;
	fma.rn.f32 	%f130, %f129, 0f3BBB989D, 0f3F000000;
	cvt.sat.f32.f32 	%f131, %f130;
	fma.rm.f32 	%f132, %f131, %f95, %f94;
	add.f32 	%f133, %f132, 0fCB40007F;
	neg.f32 	%f134, %f133;
	fma.rn.f32 	%f135, %f129, 0f3FB8AA3B, %f134;
	fma.rn.f32 	%f136, %f129, 0f32A57060, %f135;
	mov.b32 	%r66, %f132;
	shl.b32 	%r67, %r66, 23;
	mov.b32 	%f137, %r67;
	ex2.approx.ftz.f32 	%f138, %f136;
	fma.rn.f32 	%f139, %f138, %f137, %f127;
	ld.global.f32 	%f140, [%rd18];
	sub.f32 	%f141, %f140, %f486;
	fma.rn.f32 	%f142, %f141, 0f3BBB989D, 0f3F000000;
	cvt.sat.f32.f32 	%f143, %f142;
	fma.rm.f32 	%f144, %f143, %f95, %f94;
	add.f32 	%f145, %f144, 0fCB40007F;
	neg.f32 	%f146, %f145;
	fma.rn.f32 	%f147, %f141, 0f3FB8AA3B, %f146;
	fma.rn.f32 	%f148, %f141, 0f32A57060, %f147;
	mov.b32 	%r68, %f144;
	shl.b32 	%r69, %r68, 23;
	mov.b32 	%f149, %r69;
	ex2.approx.ftz.f32 	%f150, %f148;
	fma.rn.f32 	%f151, %f150, %f149, %f139;
	ld.global.f32 	%f152, [%rd18+4];
	sub.f32 	%f153, %f152, %f486;
	fma.rn.f32 	%f154, %f153, 0f3BBB989D, 0f3F000000;
	cvt.sat.f32.f32 	%f155, %f154;
	fma.rm.f32 	%f156, %f155, %f95, %f94;
	add.f32 	%f157, %f156, 0fCB40007F;
	neg.f32 	%f158, %f157;
	fma.rn.f32 	%f159, %f153, 0f3FB8AA3B, %f158;
	fma.rn.f32 	%f160, %f153, 0f32A57060, %f159;
	mov.b32 	%r70, %f156;
	shl.b32 	%r71, %r70, 23;
	mov.b32 	%f161, %r71;
	ex2.approx.ftz.f32 	%f162, %f160;
	fma.rn.f32 	%f163, %f162, %f161, %f151;
	ld.global.f32 	%f164, [%rd18+8];
	sub.f32 	%f165, %f164, %f486;
	fma.rn.f32 	%f166, %f165, 0f3BBB989D, 0f3F000000;
	cvt.sat.f32.f32 	%f167, %f166;
	fma.rm.f32 	%f168, %f167, %f95, %f94;
	add.f32 	%f169, %f168, 0fCB40007F;
	neg.f32 	%f170, %f169;
	fma.rn.f32 	%f171, %f165, 0f3FB8AA3B, %f170;
	fma.rn.f32 	%f172, %f165, 0f32A57060, %f171;
	mov.b32 	%r72, %f168;
	shl.b32 	%r73, %r72, 23;
	mov.b32 	%f173, %r73;
	ex2.approx.ftz.f32 	%f174, %f172;
	fma.rn.f32 	%f175, %f174, %f173, %f163;
	ld.global.f32 	%f176, [%rd18+12];
	sub.f32 	%f177, %f176, %f486;
	fma.rn.f32 	%f178, %f177, 0f3BBB989D, 0f3F000000;
	cvt.sat.f32.f32 	%f179, %f178;
	fma.rm.f32 	%f180, %f179, %f95, %f94;
	add.f32 	%f181, %f180, 0fCB40007F;
	neg.f32 	%f182, %f181;
	fma.rn.f32 	%f183, %f177, 0f3FB8AA3B, %f182;
	fma.rn.f32 	%f184, %f177, 0f32A57060, %f183;
	mov.b32 	%r74, %f180;
	shl.b32 	%r75, %r74, 23;
	mov.b32 	%f185, %r75;
	ex2.approx.ftz.f32 	%f186, %f184;
	fma.rn.f32 	%f494, %f186, %f185, %f175;
	add.s32 	%r140, %r140, 8;
	add.s32 	%r139, %r139, 8;
	setp.eq.s32 	%p13, %r140, 0;
	@%p13 bra 	$L__BB0_18;
	bra.uni 	$L__BB0_17;
$L__BB0_18:
	setp.eq.s32 	%p14, %r20, 0;
	@%p14 bra 	$L__BB0_26;
	and.b32  	%r28, %r51, 3;
	setp.lt.u32 	%p15, %r20, 4;
	@%p15 bra 	$L__BB0_21;
	add.s32 	%r76, %r136, %r19;
	mul.wide.s32 	%rd19, %r76, 4;
	add.s64 	%rd20, %rd2, %rd19;
	ld.global.f32 	%f188, [%rd20];
	sub.f32 	%f189, %f188, %f486;
	fma.rn.f32 	%f190, %f189, 0f3BBB989D, 0f3F000000;
	cvt.sat.f32.f32 	%f191, %f190;
	mov.f32 	%f192, 0f4B400001;
	mov.f32 	%f193, 0f437C0000;
	fma.rm.f32 	%f194, %f191, %f193, %f192;
	add.f32 	%f195, %f194, 0fCB40007F;
	neg.f32 	%f196, %f195;
	fma.rn.f32 	%f197, %f189, 0f3FB8AA3B, %f196;
	fma.rn.f32 	%f198, %f189, 0f32A57060, %f197;
	mov.b32 	%r77, %f194;
	shl.b32 	%r78, %r77, 23;
	mov.b32 	%f199, %r78;
	ex2.approx.ftz.f32 	%f200, %f198;
	fma.rn.f32 	%f201, %f200, %f199, %f494;
	ld.global.f32 	%f202, [%rd20+4];
	sub.f32 	%f203, %f202, %f486;
	fma.rn.f32 	%f204, %f203, 0f3BBB989D, 0f3F000000;
	cvt.sat.f32.f32 	%f205, %f204;
	fma.rm.f32 	%f206, %f205, %f193, %f192;
	add.f32 	%f207, %f206, 0fCB40007F;
	neg.f32 	%f208, %f207;
	fma.rn.f32 	%f209, %f203, 0f3FB8AA3B, %f208;
	fma.rn.f32 	%f210, %f203, 0f32A57060, %f209;
	mov.b32 	%r79, %f206;
	shl.b32 	%r80, %r79, 23;
	mov.b32 	%f211, %r80;
	ex2.approx.ftz.f32 	%f212, %f210;
	fma.rn.f32 	%f213, %f212, %f211, %f201;
	ld.global.f32 	%f214, [%rd20+8];
	sub.f32 	%f215, %f214, %f486;
	fma.rn.f32 	%f216, %f215, 0f3BBB989D, 0f3F000000;
	cvt.sat.f32.f32 	%f217, %f216;
	fma.rm.f32 	%f218, %f217, %f193, %f192;
	add.f32 	%f219, %f218, 0fCB40007F;
	neg.f32 	%f220, %f219;
	fma.rn.f32 	%f221, %f215, 0f3FB8AA3B, %f220;
	fma.rn.f32 	%f222, %f215, 0f32A57060, %f221;
	mov.b32 	%r81, %f218;
	shl.b32 	%r82, %r81, 23;
	mov.b32 	%f223, %r82;
	ex2.approx.ftz.f32 	%f224, %f222;
	fma.rn.f32 	%f225, %f224, %f223, %f213;
	ld.global.f32 	%f226, [%rd20+12];
	sub.f32 	%f227, %f226, %f486;
	fma.rn.f32 	%f228, %f227, 0f3BBB989D, 0f3F000000;
	cvt.sat.f32.f32 	%f229, %f228;
	fma.rm.f32 	%f230, %f229, %f193, %f192;
	add.f32 	%f231, %f230, 0fCB40007F;
	neg.f32 	%f232, %f231;
	fma.rn.f32 	%f233, %f227, 0f3FB8AA3B, %f232;
	fma.rn.f32 	%f234, %f227, 0f32A57060, %f233;
	mov.b32 	%r83, %f230;
	shl.b32 	%r84, %r83, 23;
	mov.b32 	%f235, %r84;
	ex2.approx.ftz.f32 	%f236, %f234;
	fma.rn.f32 	%f494, %f236, %f235, %f225;
	add.s32 	%r136, %r136, 4;
$L__BB0_21:
	setp.eq.s32 	%p16, %r28, 0;
	@%p16 bra 	$L__BB0_26;
	setp.eq.s32 	%p17, %r28, 1;
	@%p17 bra 	$L__BB0_24;
	add.s32 	%r85, %r136, %r19;
	mul.wide.s32 	%rd21, %r85, 4;
	add.s64 	%rd22, %rd2, %rd21;
	ld.global.f32 	%f238, [%rd22];
	sub.f32 	%f239, %f238, %f486;
	fma.rn.f32 	%f240, %f239, 0f3BBB989D, 0f3F000000;
	cvt.sat.f32.f32 	%f241, %f240;
	mov.f32 	%f242, 0f4B400001;
	mov.f32 	%f243, 0f437C0000;
	fma.rm.f32 	%f244, %f241, %f243, %f242;
	add.f32 	%f245, %f244, 0fCB40007F;
	neg.f32 	%f246, %f245;
	fma.rn.f32 	%f247, %f239, 0f3FB8AA3B, %f246;
	fma.rn.f32 	%f248, %f239, 0f32A57060, %f247;
	mov.b32 	%r86, %f244;
	shl.b32 	%r87, %r86, 23;
	mov.b32 	%f249, %r87;
	ex2.approx.ftz.f32 	%f250, %f248;
	fma.rn.f32 	%f251, %f250, %f249, %f494;
	ld.global.f32 	%f252, [%rd22+4];
	sub.f32 	%f253, %f252, %f486;
	fma.rn.f32 	%f254, %f253, 0f3BBB989D, 0f3F000000;
	cvt.sat.f32.f32 	%f255, %f254;
	fma.rm.f32 	%f256, %f255, %f243, %f242;
	add.f32 	%f257, %f256, 0fCB40007F;
	neg.f32 	%f258, %f257;
	fma.rn.f32 	%f259, %f253, 0f3FB8AA3B, %f258;
	fma.rn.f32 	%f260, %f253, 0f32A57060, %f259;
	mov.b32 	%r88, %f256;
	shl.b32 	%r89, %r88, 23;
	mov.b32 	%f261, %r89;
	ex2.approx.ftz.f32 	%f262, %f260;
	fma.rn.f32 	%f494, %f262, %f261, %f251;
	add.s32 	%r136, %r136, 2;
$L__BB0_24:
	and.b32  	%r90, %r51, 1;
	setp.eq.b32 	%p18, %r90, 1;
	not.pred 	%p19, %p18;
	@%p19 bra 	$L__BB0_26;
	add.s32 	%r91, %r136, %r19;
	mul.wide.s32 	%rd23, %r91, 4;
	add.s64 	%rd24, %rd2, %rd23;
	ld.global.f32 	%f263, [%rd24];
	sub.f32 	%f264, %f263, %f486;
	fma.rn.f32 	%f265, %f264, 0f3BBB989D, 0f3F000000;
	cvt.sat.f32.f32 	%f266, %f265;
	mov.f32 	%f267, 0f4B400001;
	mov.f32 	%f268, 0f437C0000;
	fma.rm.f32 	%f269, %f266, %f268, %f267;
	add.f32 	%f270, %f269, 0fCB40007F;
	neg.f32 	%f271, %f270;
	fma.rn.f32 	%f272, %f264, 0f3FB8AA3B, %f271;
	fma.rn.f32 	%f273, %f264, 0f32A57060, %f272;
	mov.b32 	%r92, %f269;
	shl.b32 	%r93, %r92, 23;
	mov.b32 	%f274, %r93;
	ex2.approx.ftz.f32 	%f275, %f273;
	fma.rn.f32 	%f494, %f275, %f274, %f494;
$L__BB0_26:
	setp.lt.s32 	%p20, %r51, 1;
	@%p20 bra 	$L__BB0_38;
	mul.lo.s32 	%r33, %r51, %r1;
	and.b32  	%r34, %r51, 7;
	setp.lt.u32 	%p21, %r51, 8;
	mov.b32 	%r143, 0;
	@%p21 bra 	$L__BB0_30;
	and.b32  	%r143, %r51, 2147483640;
	neg.s32 	%r142, %r143;
	add.s64 	%rd5, %rd2, 16;
	add.s64 	%rd6, %rd1, 16;
	mov.u32 	%r141, %r33;
$L__BB0_29:
	.pragma "nounroll";
	mul.wide.s32 	%rd25, %r141, 4;
	add.s64 	%rd26, %rd5, %rd25;
	add.s64 	%rd27, %rd6, %rd25;
	ld.global.f32 	%f276, [%rd26+-16];
	sub.f32 	%f277, %f276, %f486;
	fma.rn.f32 	%f278, %f277, 0f3BBB989D, 0f3F000000;
	cvt.sat.f32.f32 	%f279, %f278;
	mov.f32 	%f280, 0f4B400001;
	mov.f32 	%f281, 0f437C0000;
	fma.rm.f32 	%f282, %f279, %f281, %f280;
	add.f32 	%f283, %f282, 0fCB40007F;
	neg.f32 	%f284, %f283;
	fma.rn.f32 	%f285, %f277, 0f3FB8AA3B, %f284;
	fma.rn.f32 	%f286, %f277, 0f32A57060, %f285;
	mov.b32 	%r95, %f282;
	shl.b32 	%r96, %r95, 23;
	mov.b32 	%f287, %r96;
	ex2.approx.ftz.f32 	%f288, %f286;
	mul.f32 	%f289, %f288, %f287;
	div.rn.f32 	%f290, %f289, %f494;
	st.global.f32 	[%rd27+-16], %f290;
	ld.global.f32 	%f291, [%rd26+-12];
	sub.f32 	%f292, %f291, %f486;
	fma.rn.f32 	%f293, %f292, 0f3BBB989D, 0f3F000000;
	cvt.sat.f32.f32 	%f294, %f293;
	fma.rm.f32 	%f295, %f294, %f281, %f280;
	add.f32 	%f296, %f295, 0fCB40007F;
	neg.f32 	%f297, %f296;
	fma.rn.f32 	%f298, %f292, 0f3FB8AA3B, %f297;
	fma.rn.f32 	%f299, %f292, 0f32A57060, %f298;
	mov.b32 	%r97, %f295;
	shl.b32 	%r98, %r97, 23;
	mov.b32 	%f300, %r98;
	ex2.approx.ftz.f32 	%f301, %f299;
	mul.f32 	%f302, %f301, %f300;
	div.rn.f32 	%f303, %f302, %f494;
	st.global.f32 	[%rd27+-12], %f303;
	ld.global.f32 	%f304, [%rd26+-8];
	sub.f32 	%f305, %f304, %f486;
	fma.rn.f32 	%f306, %f305, 0f3BBB989D, 0f3F000000;
	cvt.sat.f32.f32 	%f307, %f306;
	fma.rm.f32 	%f308, %f307, %f281, %f280;
	add.f32 	%f309, %f308, 0fCB40007F;
	neg.f32 	%f310, %f309;
	fma.rn.f32 	%f311, %f305, 0f3FB8AA3B, %f310;
	fma.rn.f32 	%f312, %f305, 0f32A57060, %f311;
	mov.b32 	%r99, %f308;
	shl.b32 	%r100, %r99, 23;
	mov.b32 	%f313, %r100;
	ex2.approx.ftz.f32 	%f314, %f312;
	mul.f32 	%f315, %f314, %f313;
	div.rn.f32 	%f316, %f315, %f494;
	st.global.f32 	[%rd27+-8], %f316;
	ld.global.f32 	%f317, [%rd26+-4];
	sub.f32 	%f318, %f317, %f486;
	fma.rn.f32 	%f319, %f318, 0f3BBB989D, 0f3F000000;
	cvt.sat.f32.f32 	%f320, %f319;
	fma.rm.f32 	%f321, %f320, %f281, %f280;
	add.f32 	%f322, %f321, 0fCB40007F;
	neg.f32 	%f323, %f322;
	fma.rn.f32 	%f324, %f318, 0f3FB8AA3B, %f323;
	fma.rn.f32 	%f325, %f318, 0f32A57060, %f324;
	mov.b32 	%r101, %f321;
	shl.b32 	%r102, %r101, 23;
	mov.b32 	%f326, %r102;
	ex2.approx.ftz.f32 	%f327, %f325;
	mul.f32 	%f328, %f327, %f326;
	div.rn.f32 	%f329, %f328, %f494;
	st.global.f32 	[%rd27+-4], %f329;
	ld.global.f32 	%f330, [%rd26];
	sub.f32 	%f331, %f330, %f486;
	fma.rn.f32 	%f332, %f331, 0f3BBB989D, 0f3F000000;
	cvt.sat.f32.f32 	%f333, %f332;
	fma.rm.f32 	%f334, %f333, %f281, %f280;
	add.f32 	%f335, %f334, 0fCB40007F;
	neg.f32 	%f336, %f335;
	fma.rn.f32 	%f337, %f331, 0f3FB8AA3B, %f336;
	fma.rn.f32 	%f338, %f331, 0f32A57060, %f337;
	mov.b32 	%r103, %f334;
	shl.b32 	%r104, %r103, 23;
	mov.b32 	%f339, %r104;
	ex2.approx.ftz.f32 	%f340, %f338;
	mul.f32 	%f341, %f340, %f339;
	div.rn.f32 	%f342, %f341, %f494;
	st.global.f32 	[%rd27], %f342;
	ld.global.f32 	%f343, [%rd26+4];
	sub.f32 	%f344, %f343, %f486;
	fma.rn.f32 	%f345, %f344, 0f3BBB989D, 0f3F000000;
	cvt.sat.f32.f32 	%f346, %f345;
	fma.rm.f32 	%f347, %f346, %f281, %f280;
	add.f32 	%f348, %f347, 0fCB40007F;
	neg.f32 	%f349, %f348;
	fma.rn.f32 	%f350, %f344, 0f3FB8AA3B, %f349;
	fma.rn.f32 	%f351, %f344, 0f32A57060, %f350;
	mov.b32 	%r105, %f347;
	shl.b32 	%r106, %r105, 23;
	mov.b32 	%f352, %r106;
	ex2.approx.ftz.f32 	%f353, %f351;
	mul.f32 	%f354, %f353, %f352;
	div.rn.f32 	%f355, %f354, %f494;
	st.global.f32 	[%rd27+4], %f355;
	ld.global.f32 	%f356, [%rd26+8];
	sub.f32 	%f357, %f356, %f486;
	fma.rn.f32 	%f358, %f357, 0f3BBB989D, 0f3F000000;
	cvt.sat.f32.f32 	%f359, %f358;
	fma.rm.f32 	%f360, %f359, %f281, %f280;
	add.f32 	%f361, %f360, 0fCB40007F;
	neg.f32 	%f362, %f361;
	fma.rn.f32 	%f363, %f357, 0f3FB8AA3B, %f362;
	fma.rn.f32 	%f364, %f357, 0f32A57060, %f363;
	mov.b32 	%r107, %f360;
	shl.b32 	%r108, %r107, 23;
	mov.b32 	%f365, %r108;
	ex2.approx.ftz.f32 	%f366, %f364;
	mul.f32 	%f367, %f366, %f365;
	div.rn.f32 	%f368, %f367, %f494;
	st.global.f32 	[%rd27+8], %f368;
	ld.global.f32 	%f369, [%rd26+12];
	sub.f32 	%f370, %f369, %f486;
	fma.rn.f32 	%f371, %f370, 0f3BBB989D, 0f3F000000;
	cvt.sat.f32.f32 	%f372, %f371;
	fma.rm.f32 	%f373, %f372, %f281, %f280;
	add.f32 	%f374, %f373, 0fCB40007F;
	neg.f32 	%f375, %f374;
	fma.rn.f32 	%f376, %f370, 0f3FB8AA3B, %f375;
	fma.rn.f32 	%f377, %f370, 0f32A57060, %f376;
	mov.b32 	%r109, %f373;
	shl.b32 	%r110, %r109, 23;
	mov.b32 	%f378, %r110;
	ex2.approx.ftz.f32 	%f379, %f377;
	mul.f32 	%f380, %f379, %f378;
	div.rn.f32 	%f381, %f380, %f494;
	st.global.f32 	[%rd27+12], %f381;
	add.s32 	%r142, %r142, 8;
	add.s32 	%r141, %r141, 8;
	setp.ne.s32 	%p22, %r142, 0;
	@%p22 bra 	$L__BB0_29;
$L__BB0_30:
	setp.eq.s32 	%p23, %r34, 0;
	@%p23 bra 	$L__BB0_38;
	and.b32  	%r46, %r51, 3;
	setp.lt.u32 	%p24, %r34, 4;
	@%p24 bra 	$L__BB0_33;
	add.s32 	%r111, %r143, %r33;
	mul.wide.s32 	%rd28, %r111, 4;
	add.s64 	%rd29, %rd2, %rd28;
	ld.global.f32 	%f382, [%rd29];
	sub.f32 	%f383, %f382, %f486;
	fma.rn.f32 	%f384, %f383, 0f3BBB989D, 0f3F000000;
	cvt.sat.f32.f32 	%f385, %f384;
	mov.f32 	%f386, 0f4B400001;
	mov.f32 	%f387, 0f437C0000;
	fma.rm.f32 	%f388, %f385, %f387, %f386;
	add.f32 	%f389, %f388, 0fCB40007F;
	neg.f32 	%f390, %f389;
	fma.rn.f32 	%f391, %f383, 0f3FB8AA3B, %f390;
	fma.rn.f32 	%f392, %f383, 0f32A57060, %f391;
	mov.b32 	%r112, %f388;
	shl.b32 	%r113, %r112, 23;
	mov.b32 	%f393, %r113;
	ex2.approx.ftz.f32 	%f394, %f392;
	mul.f32 	%f395, %f394, %f393;
	div.rn.f32 	%f396, %f395, %f494;
	add.s64 	%rd30, %rd1, %rd28;
	st.global.f32 	[%rd30], %f396;
	ld.global.f32 	%f397, [%rd29+4];
	sub.f32 	%f398, %f397, %f486;
	fma.rn.f32 	%f399, %f398, 0f3BBB989D, 0f3F000000;
	cvt.sat.f32.f32 	%f400, %f399;
	fma.rm.f32 	%f401, %f400, %f387, %f386;
	add.f32 	%f402, %f401, 0fCB40007F;
	neg.f32 	%f403, %f402;
	fma.rn.f32 	%f404, %f398, 0f3FB8AA3B, %f403;
	fma.rn.f32 	%f405, %f398, 0f32A57060, %f404;
	mov.b32 	%r114, %f401;
	shl.b32 	%r115, %r114, 23;
	mov.b32 	%f406, %r115;
	ex2.approx.ftz.f32 	%f407, %f405;
	mul.f32 	%f408, %f407, %f406;
	div.rn.f32 	%f409, %f408, %f494;
	st.global.f32 	[%rd30+4], %f409;
	ld.global.f32 	%f410, [%rd29+8];
	sub.f32 	%f411, %f410, %f486;
	fma.rn.f32 	%f412, %f411, 0f3BBB989D, 0f3F000000;
	cvt.sat.f32.f32 	%f413, %f412;
	fma.rm.f32 	%f414, %f413, %f387, %f386;
	add.f32 	%f415, %f414, 0fCB40007F;
	neg.f32 	%f416, %f415;
	fma.rn.f32 	%f417, %f411, 0f3FB8AA3B, %f416;
	fma.rn.f32 	%f418, %f411, 0f32A57060, %f417;
	mov.b32 	%r116, %f414;
	shl.b32 	%r117, %r116, 23;
	mov.b32 	%f419, %r117;
	ex2.approx.ftz.f32 	%f420, %f418;
	mul.f32 	%f421, %f420, %f419;
	div.rn.f32 	%f422, %f421, %f494;
	st.global.f32 	[%rd30+8], %f422;
	ld.global.f32 	%f423, [%rd29+12];
	sub.f32 	%f424, %f423, %f486;
	fma.rn.f32 	%f425, %f424, 0f3BBB989D, 0f3F000000;
	cvt.sat.f32.f32 	%f426, %f425;
	fma.rm.f32 	%f427, %f426, %f387, %f386;
	add.f32 	%f428, %f427, 0fCB40007F;
	neg.f32 	%f429, %f428;
	fma.rn.f32 	%f430, %f424, 0f3FB8AA3B, %f429;
	fma.rn.f32 	%f431, %f424, 0f32A57060, %f430;
	mov.b32 	%r118, %f427;
	shl.b32 	%r119, %r118, 23;
	mov.b32 	%f432, %r119;
	ex2.approx.ftz.f32 	%f433, %f431;
	mul.f32 	%f434, %f433, %f432;
	div.rn.f32 	%f435, %f434, %f494;
	st.global.f32 	[%rd30+12], %f435;
	add.s32 	%r143, %r143, 4;
$L__BB0_33:
	setp.eq.s32 	%p25, %r46, 0;
	@%p25 bra 	$L__BB0_38;
	setp.eq.s32 	%p26, %r46, 1;
	@%p26 bra 	$L__BB0_36;
	add.s32 	%r120, %r143, %r33;
	mul.wide.s32 	%rd31, %r120, 4;
	add.s64 	%rd32, %rd2, %rd31;
	ld.global.f32 	%f436, [%rd32];
	sub.f32 	%f437, %f436, %f486;
	fma.rn.f32 	%f438, %f437, 0f3BBB989D, 0f3F000000;
	cvt.sat.f32.f32 	%f439, %f438;
	mov.f32 	%f440, 0f4B400001;
	mov.f32 	%f441, 0f437C0000;
	fma.rm.f32 	%f442, %f439, %f441, %f440;
	add.f32 	%f443, %f442, 0fCB40007F;
	neg.f32 	%f444, %f443;
	fma.rn.f32 	%f445, %f437, 0f3FB8AA3B, %f444;
	fma.rn.f32 	%f446, %f437, 0f32A57060, %f445;
	mov.b32 	%r121, %f442;
	shl.b32 	%r122, %r121, 23;
	mov.b32 	%f447, %r122;
	ex2.approx.ftz.f32 	%f448, %f446;
	mul.f32 	%f449, %f448, %f447;
	div.rn.f32 	%f450, %f449, %f494;
	add.s64 	%rd33, %rd1, %rd31;
	st.global.f32 	[%rd33], %f450;
	ld.global.f32 	%f451, [%rd32+4];
	sub.f32 	%f452, %f451, %f486;
	fma.rn.f32 	%f453, %f452, 0f3BBB989D, 0f3F000000;
	cvt.sat.f32.f32 	%f454, %f453;
	fma.rm.f32 	%f455, %f454, %f441, %f440;
	add.f32 	%f456, %f455, 0fCB40007F;
	neg.f32 	%f457, %f456;
	fma.rn.f32 	%f458, %f452, 0f3FB8AA3B, %f457;
	fma.rn.f32 	%f459, %f452, 0f32A57060, %f458;
	mov.b32 	%r123, %f455;
	shl.b32 	%r124, %r123, 23;
	mov.b32 	%f460, %r124;
	ex2.approx.ftz.f32 	%f461, %f459;
	mul.f32 	%f462, %f461, %f460;
	div.rn.f32 	%f463, %f462, %f494;
	st.global.f32 	[%rd33+4], %f463;
	add.s32 	%r143, %r143, 2;
$L__BB0_36:
	and.b32  	%r125, %r51, 1;
	setp.eq.b32 	%p27, %r125, 1;
	not.pred 	%p28, %p27;
	@%p28 bra 	$L__BB0_38;
	add.s32 	%r126, %r143, %r33;
	mul.wide.s32 	%rd34, %r126, 4;
	add.s64 	%rd35, %rd2, %rd34;
	ld.global.f32 	%f464, [%rd35];
	sub.f32 	%f465, %f464, %f486;
	fma.rn.f32 	%f466, %f465, 0f3BBB989D, 0f3F000000;
	cvt.sat.f32.f32 	%f467, %f466;
	mov.f32 	%f468, 0f4B400001;
	mov.f32 	%f469, 0f437C0000;
	fma.rm.f32 	%f470, %f467, %f469, %f468;
	add.f32 	%f471, %f470, 0fCB40007F;
	neg.f32 	%f472, %f471;
	fma.rn.f32 	%f473, %f465, 0f3FB8AA3B, %f472;
	fma.rn.f32 	%f474, %f465, 0f32A57060, %f473;
	mov.b32 	%r127, %f470;
	shl.b32 	%r128, %r127, 23;
	mov.b32 	%f475, %r128;
	ex2.approx.ftz.f32 	%f476, %f474;
	mul.f32 	%f477, %f476, %f475;
	div.rn.f32 	%f478, %f477, %f494;
	add.s64 	%rd36, %rd1, %rd34;
	st.global.f32 	[%rd36], %f478;
$L__BB0_38:
	ret;

}


// ===== COMPILED SASS (sm_100) =====

	.target	sm_100

	.elftype	@"ET_EXEC"


//--------------------- .note.nv.tkinfo           --------------------------
	.section	.note.nv.tkinfo,"",@"SHT_NOTE"
	.sectionflags	@"SHF_NOTE_NV_TKINFO"
	.tkinfo
        /*0018*/ 	.word	0x00000002
        /*0030*/ 	.string	""
        /*0030*/ 	.string	"ptxas"
        /*0030*/ 	.string	"Cuda compilation tools, release 13.0, V13.0.88"
        /*0030*/ 	.string	"Build cuda_13.0.r13.0/compiler.36424714_0"
        /*0030*/ 	.string	"-arch sm_100 -m 64 "



//--------------------- .note.nv.cuinfo           --------------------------
	.section	.note.nv.cuinfo,"",@"SHT_NOTE"
	.sectionflags	@"SHF_NOTE_NV_CUINFO"
        /*0018*/ 	.short	0x0002
        /*001a*/ 	.short	0x0064
        /*001c*/ 	.short	0x0082
	.zero		2


//--------------------- .nv.info                  --------------------------
	.section	.nv.info,"",@"SHT_CUDA_INFO"
	.align	4


	//----- nvinfo : EIATTR_REGCOUNT
	.align		4
        /*0000*/ 	.byte	0x04, 0x2f
        /*0002*/ 	.short	(.L_1 - .L_0)
	.align		4
.L_0:
        /*0004*/ 	.word	index@(_Z7SoftmaxPfS_ii)
        /*0008*/ 	.word	0x00000020


	//----- nvinfo : EIATTR_FRAME_SIZE
	.align		4
.L_1:
        /*000c*/ 	.byte	0x04, 0x11
        /*000e*/ 	.short	(.L_3 - .L_2)
	.align		4
.L_2:
        /*0010*/ 	.word	index@($__internal_0_$__cuda_sm3x_div_rn_noftz_f32_slowpath)
        /*0014*/ 	.word	0x00000000


	//----- nvinfo : EIATTR_FRAME_SIZE
	.align		4
.L_3:
        /*0018*/ 	.byte	0x04, 0x11
        /*001a*/ 	.short	(.L_5 - .L_4)
	.align		4
.L_4:
        /*001c*/ 	.word	index@(_Z7SoftmaxPfS_ii)
        /*0020*/ 	.word	0x00000000


	//----- nvinfo : EIATTR_MIN_STACK_SIZE
	.align		4
.L_5:
        /*0024*/ 	.byte	0x04, 0x12
        /*0026*/ 	.short	(.L_7 - .L_6)
	.align		4
.L_6:
        /*0028*/ 	.word	index@(_Z7SoftmaxPfS_ii)
        /*002c*/ 	.word	0x00000000
.L_7:


//--------------------- .nv.compat                --------------------------
	.section	.nv.compat,"",@"SHT_CUDA_COMPAT_INFO"
	.align	4
        /*0000*/ 	.byte	0x02, 0x09, 0x00, 0x00, 0x02, 0x02, 0x01, 0x00, 0x02, 0x05, 0x05, 0x00, 0x03, 0x07, 0x01, 0x01
        /*0010*/ 	.byte	0x02, 0x03, 0x00, 0x00, 0x02, 0x06, 0x01, 0x00, 0x04, 0x0b, 0x08, 0x00, 0x01, 0x00, 0x00, 0x00
        /*0020*/ 	.byte	0x00, 0x00, 0x00, 0x00


//--------------------- .nv.info._Z7SoftmaxPfS_ii --------------------------
	.section	.nv.info._Z7SoftmaxPfS_ii,"",@"SHT_CUDA_INFO"
	.sectionflags	@""
	.align	4


	//----- nvinfo : EIATTR_CUDA_API_VERSION
	.align		4
        /*0000*/ 	.byte	0x04, 0x37
        /*0002*/ 	.short	(.L_9 - .L_8)
.L_8:
        /*0004*/ 	.word	0x00000082


	//----- nvinfo : EIATTR_KPARAM_INFO
	.align		4
.L_9:
        /*0008*/ 	.byte	0x04, 0x17
        /*000a*/ 	.short	(.L_11 - .L_10)
.L_10:
        /*000c*/ 	.word	0x00000000
        /*0010*/ 	.short	0x0003
        /*0012*/ 	.short	0x0014
        /*0014*/ 	.byte	0x00, 0xf0, 0x11, 0x00


	//----- nvinfo : EIATTR_KPARAM_INFO
	.align		4
.L_11:
        /*0018*/ 	.byte	0x04, 0x17
        /*001a*/ 	.short	(.L_13 - .L_12)
.L_12:
        /*001c*/ 	.word	0x00000000
        /*0020*/ 	.short	0x0002
        /*0022*/ 	.short	0x0010
        /*0024*/ 	.byte	0x00, 0xf0, 0x11, 0x00


	//----- nvinfo : EIATTR_KPARAM_INFO
	.align		4
.L_13:
        /*0028*/ 	.byte	0x04, 0x17
        /*002a*/ 	.short	(.L_15 - .L_14)
.L_14:
        /*002c*/ 	.word	0x00000000
        /*0030*/ 	.short	0x0001
        /*0032*/ 	.short	0x0008
        /*0034*/ 	.byte	0x00, 0xf5, 0x21, 0x00


	//----- nvinfo : EIATTR_KPARAM_INFO
	.align		4
.L_15:
        /*0038*/ 	.byte	0x04, 0x17
        /*003a*/ 	.short	(.L_17 - .L_16)
.L_16:
        /*003c*/ 	.word	0x00000000
        /*0040*/ 	.short	0x0000
        /*0042*/ 	.short	0x0000
        /*0044*/ 	.byte	0x00, 0xf5, 0x21, 0x00


	//----- nvinfo : EIATTR_SPARSE_MMA_MASK
	.align		4
.L_17:
        /*0048*/ 	.byte	0x03, 0x50
        /*004a*/ 	.short	0x0000


	//----- nvinfo : EIATTR_MAXREG_COUNT
	.align		4
        /*004c*/ 	.byte	0x03, 0x1b
        /*004e*/ 	.short	0x00ff


	//----- nvinfo : EIATTR_MERCURY_ISA_VERSION
	.align		4
        /*0050*/ 	.byte	0x03, 0x5f
        /*0052*/ 	.short	0x0101


	//----- nvinfo : EIATTR_VRC_CTA_INIT_COUNT
	.align		4
        /*0054*/ 	.byte	0x02, 0x4a
	.zero		1
	.zero		1


	//----- nvinfo : EIATTR_EXIT_INSTR_OFFSETS
	.align		4
        /*0058*/ 	.byte	0x04, 0x1c
        /*005a*/ 	.short	(.L_19 - .L_18)


	//   ....[0]....
.L_18:
        /*005c*/ 	.word	0x00000070


	//   ....[1]....
        /*0060*/ 	.word	0x000013a0


	//   ....[2]....
        /*0064*/ 	.word	0x00002230


	//   ....[3]....
        /*0068*/ 	.word	0x00002970


	//   ....[4]....
        /*006c*/ 	.word	0x00002d70


	//   ....[5]....
        /*0070*/ 	.word	0x00002f70


	//----- nvinfo : EIATTR_CRS_STACK_SIZE
	.align		4
.L_19:
        /*0074*/ 	.byte	0x04, 0x1e
        /*0076*/ 	.short	(.L_21 - .L_20)
.L_20:
        /*0078*/ 	.word	0x00000000


	//----- nvinfo : EIATTR_CBANK_PARAM_SIZE
	.align		4
.L_21:
        /*007c*/ 	.byte	0x03, 0x19
        /*007e*/ 	.short	0x0018


	//----- nvinfo : EIATTR_PARAM_CBANK
	.align		4
        /*0080*/ 	.byte	0x04, 0x0a
        /*0082*/ 	.short	(.L_23 - .L_22)
	.align		4
.L_22:
        /*0084*/ 	.word	index@(.nv.constant0._Z7SoftmaxPfS_ii)
        /*0088*/ 	.short	0x0380
        /*008a*/ 	.short	0x0018


	//----- nvinfo : EIATTR_SW_WAR
	.align		4
.L_23:
        /*008c*/ 	.byte	0x04, 0x36
        /*008e*/ 	.short	(.L_25 - .L_24)
.L_24:
        /*0090*/ 	.word	0x00000008
.L_25:


//--------------------- .nv.callgraph             --------------------------
	.section	.nv.callgraph,"",@"SHT_CUDA_CALLGRAPH"
	.align	4
	.sectionentsize	8
	.align		4
        /*0000*/ 	.word	0x00000000
	.align		4
        /*0004*/ 	.word	0xffffffff
	.align		4
        /*0008*/ 	.word	0x00000000
	.align		4
        /*000c*/ 	.word	0xfffffffe
	.align		4
        /*0010*/ 	.word	0x00000000
	.align		4
        /*0014*/ 	.word	0xfffffffd
	.align		4
        /*0018*/ 	.word	0x00000000
	.align		4
        /*001c*/ 	.word	0xfffffffc


//--------------------- .text._Z7SoftmaxPfS_ii    --------------------------
	.section	.text._Z7SoftmaxPfS_ii,"ax",@progbits
	.align	128
        .global         _Z7SoftmaxPfS_ii
        .type           _Z7SoftmaxPfS_ii,@function
        .size           _Z7SoftmaxPfS_ii,(.L_x_57 - _Z7SoftmaxPfS_ii)
        .other          _Z7SoftmaxPfS_ii,@"STO_CUDA_ENTRY STV_DEFAULT"
_Z7SoftmaxPfS_ii:
.text._Z7SoftmaxPfS_ii:
[----:B------:R-:W-:Y:S01]  /*0000*/  LDC R1, c[0x0][0x37c] ;  /* 0x0000df00ff017b82 */ /* 0x000fe20000000800 */
[----:B------:R-:W0:Y:S01]  /*0010*/  S2R R5, SR_TID.X ;  /* 0x0000000000057919 */ /* 0x000e220000002100 */
[----:B------:R-:W0:Y:S01]  /*0020*/  LDCU UR4, c[0x0][0x360] ;  /* 0x00006c00ff0477ac */ /* 0x000e220008000800 */
[----:B------:R-:W0:Y:S01]  /*0030*/  S2R R0, SR_CTAID.X ;  /* 0x0000000000007919 */ /* 0x000e220000002500 */
[----:B------:R-:W1:Y:S01]  /*0040*/  LDCU UR5, c[0x0][0x390] ;  /* 0x00007200ff0577ac */ /* 0x000e620008000800 */
[----:B0-----:R-:W-:-:S05]  /*0050*/  IMAD R5, R0, UR4, R5 ;  /* 0x0000000400057c24 */ /* 0x001fca000f8e0205 */
[----:B-1----:R-:W-:-:S13]  /*0060*/  ISETP.GE.AND P0, PT, R5, UR5, PT ;  /* 0x0000000505007c0c */ /* 0x002fda000bf06270 */
[----:B------:R-:W-:Y:S05]  /*0070*/  @P0 EXIT ;  /* 0x000000000000094d */ /* 0x000fea0003800000 */
[----:B------:R-:W0:Y:S01]  /*0080*/  LDCU UR5, c[0x0][0x394] ;  /* 0x00007280ff0577ac */ /* 0x000e220008000800 */
[----:B------:R-:W-:Y:S01]  /*0090*/  MOV R4, 0xff800000 ;  /* 0xff80000000047802 */ /* 0x000fe20000000f00 */
[----:B------:R-:W1:Y:S01]  /*00a0*/  LDCU.64 UR10, c[0x0][0x358] ;  /* 0x00006b00ff0a77ac */ /* 0x000e620008000a00 */
[----:B0-----:R-:W-:-:S09]  /*00b0*/  UISETP.GE.AND UP0, UPT, UR5, 0x1, UPT ;  /* 0x000000010500788c */ /* 0x001fd2000bf06270 */
[----:B-1----:R-:W-:Y:S05]  /*00c0*/  BRA.U !UP0, `(.L_x_0) ;  /* 0x0000000508747547 */ /* 0x002fea000b800000 */
[----:B------:R-:W-:Y:S02]  /*00d0*/  UISETP.GE.U32.AND UP1, UPT, UR5, 0x10, UPT ;  /* 0x000000100500788c */ /* 0x000fe4000bf26070 */
[----:B------:R-:W-:Y:S01]  /*00e0*/  IMAD R0, R5, UR5, RZ ;  /* 0x0000000505007c24 */ /* 0x000fe2000f8e02ff */
[----:B------:R-:W-:Y:S01]  /*00f0*/  ULOP3.LUT UR8, UR5, 0xf, URZ, 0xc0, !UPT ;  /* 0x0000000f05087892 */ /* 0x000fe2000f8ec0ff */
[----:B------:R-:W-:Y:S01]  /*0100*/  MOV R4, 0xff800000 ;  /* 0xff80000000047802 */ /* 0x000fe20000000f00 */
[----:B------:R-:W-:Y:S02]  /*0110*/  UMOV UR4, URZ ;  /* 0x000000ff00047c82 */ /* 0x000fe40008000000 */
[----:B------:R-:W-:Y:S02]  /*0120*/  UISETP.NE.AND UP0, UPT, UR8, URZ, UPT ;  /* 0x000000ff0800728c */ /* 0x000fe4000bf05270 */
[----:B------:R-:W-:Y:S09]  /*0130*/  BRA.U !UP1, `(.L_x_1) ;  /* 0x0000000109987547 */ /* 0x000ff2000b800000 */
[----:B------:R-:W0:Y:S01]  /*0140*/  LDCU.64 UR6, c[0x0][0x380] ;  /* 0x00007000ff0677ac */ /* 0x000e220008000a00 */
[----:B------:R-:W-:Y:S02]  /*0150*/  MOV R4, 0xff800000 ;  /* 0xff80000000047802 */ /* 0x000fe40000000f00 */
[----:B------:R-:W-:Y:S01]  /*0160*/  MOV R6, R0 ;  /* 0x0000000000067202 */ /* 0x000fe20000000f00 */
[----:B------:R-:W-:-:S04]  /*0170*/  ULOP3.LUT UR4, UR5, 0x7ffffff0, URZ, 0xc0, !UPT ;  /* 0x7ffffff005047892 */ /* 0x000fc8000f8ec0ff */
[----:B------:R-:W-:Y:S02]  /*0180*/  UIADD3 UR9, UPT, UPT, -UR4, URZ, URZ ;  /* 0x000000ff04097290 */ /* 0x000fe4000fffe1ff */
[----:B0-----:R-:W-:-:S04]  /*0190*/  UIADD3 UR5, UP1, UPT, UR6, 0x20, URZ ;  /* 0x0000002006057890 */ /* 0x001fc8000ff3e0ff */
[----:B------:R-:W-:-:S12]  /*01a0*/  UIADD3.X UR6, UPT, UPT, URZ, UR7, URZ, UP1, !UPT ;  /* 0x00000007ff067290 */ /* 0x000fd80008ffe4ff */
.L_x_2:
[----:B------:R-:W-:Y:S02]  /*01b0*/  MOV R2, UR5 ;  /* 0x0000000500027c02 */ /* 0x000fe40008000f00 */
[----:B------:R-:W-:-:S03]  /*01c0*/  MOV R3, UR6 ;  /* 0x0000000600037c02 */ /* 0x000fc60008000f00 */
[----:B------:R-:W-:-:S05]  /*01d0*/  IMAD.WIDE R2, R6, 0x4, R2 ;  /* 0x0000000406027825 */ /* 0x000fca00078e0202 */
[----:B------:R-:W2:Y:S04]  /*01e0*/  LDG.E R7, desc[UR10][R2.64+-0x20] ;  /* 0xffffe00a02077981 */ /* 0x000ea8000c1e1900 */
[----:B------:R-:W2:Y:S04]  /*01f0*/  LDG.E R8, desc[UR10][R2.64+-0x1c] ;  /* 0xffffe40a02087981 */ /* 0x000ea8000c1e1900 */
[----:B------:R-:W3:Y:S04]  /*0200*/  LDG.E R10, desc[UR10][R2.64+-0x18] ;  /* 0xffffe80a020a7981 */ /* 0x000ee8000c1e1900 */
[----:B------:R-:W3:Y:S04]  /*0210*/  LDG.E R9, desc[UR10][R2.64+-0x14] ;  /* 0xffffec0a02097981 */ /* 0x000ee8000c1e1900 */
[----:B------:R-:W4:Y:S04]  /*0220*/  LDG.E R12, desc[UR10][R2.64+-0x10] ;  /* 0xfffff00a020c7981 */ /* 0x000f28000c1e1900 */
[----:B------:R-:W4:Y:S04]  /*0230*/  LDG.E R11, desc[UR10][R2.64+-0xc] ;  /* 0xfffff40a020b7981 */ /* 0x000f28000c1e1900 */
[----:B------:R-:W5:Y:S04]  /*0240*/  LDG.E R14, desc[UR10][R2.64+-0x8] ;  /* 0xfffff80a020e7981 */ /* 0x000f68000c1e1900 */
        /* <DEDUP_REMOVED lines=8> */
[----:B------:R-:W5:Y:S01]  /*02d0*/  LDG.E R21, desc[UR10][R2.64+0x1c] ;  /* 0x00001c0a02157981 */ /* 0x000f62000c1e1900 */
[----:B------:R-:W-:Y:S01]  /*02e0*/  UIADD3 UR9, UPT, UPT, UR9, 0x10, URZ ;  /* 0x0000001009097890 */ /* 0x000fe2000fffe0ff */
[----:B------:R-:W-:-:S03]  /*02f0*/  IADD3 R6, PT, PT, R6, 0x10, RZ ;  /* 0x0000001006067810 */ /* 0x000fc60007ffe0ff */
[----:B------:R-:W-:Y:S01]  /*0300*/  UISETP.NE.AND UP1, UPT, UR9, URZ, UPT ;  /* 0x000000ff0900728c */ /* 0x000fe2000bf25270 */
[----:B--2---:R-:W-:-:S04]  /*0310*/  FMNMX3 R7, R4, R7, R8, !PT ;  /* 0x0000000704077276 */ /* 0x004fc80007800008 */
[----:B---3--:R-:W-:-:S04]  /*0320*/  FMNMX3 R7, R7, R10, R9, !PT ;  /* 0x0000000a07077276 */ /* 0x008fc80007800009 */
[----:B----4-:R-:W-:-:S04]  /*0330*/  FMNMX3 R7, R7, R12, R11, !PT ;  /* 0x0000000c07077276 */ /* 0x010fc8000780000b */
[----:B-----5:R-:W-:-:S04]  /*0340*/  FMNMX3 R7, R7, R14, R13, !PT ;  /* 0x0000000e07077276 */ /* 0x020fc8000780000d */
[----:B------:R-:W-:-:S04]  /*0350*/  FMNMX3 R7, R7, R16, R15, !PT ;  /* 0x0000001007077276 */ /* 0x000fc8000780000f */
[----:B------:R-:W-:-:S04]  /*0360*/  FMNMX3 R7, R7, R18, R17, !PT ;  /* 0x0000001207077276 */ /* 0x000fc80007800011 */
[----:B------:R-:W-:-:S04]  /*0370*/  FMNMX3 R7, R7, R20, R19, !PT ;  /* 0x0000001407077276 */ /* 0x000fc80007800013 */
[----:B------:R-:W-:Y:S01]  /*0380*/  FMNMX3 R4, R7, R22, R21, !PT ;  /* 0x0000001607047276 */ /* 0x000fe20007800015 */
[----:B------:R-:W-:Y:S06]  /*0390*/  BRA.U UP1, `(.L_x_2) ;  /* 0xfffffffd01847547 */ /* 0x000fec000b83ffff */
.L_x_1:
[----:B------:R-:W-:Y:S05]  /*03a0*/  BRA.U !UP0, `(.L_x_0) ;  /* 0x0000000108bc7547 */ /* 0x000fea000b800000 */
[----:B------:R-:W0:Y:S01]  /*03b0*/  LDCU UR5, c[0x0][0x394] ;  /* 0x00007280ff0577ac */ /* 0x000e220008000800 */
[----:B------:R-:W-:Y:S02]  /*03c0*/  UISETP.GE.U32.AND UP0, UPT, UR8, 0x8, UPT ;  /* 0x000000080800788c */ /* 0x000fe4000bf06070 */
[----:B0-----:R-:W-:-:S04]  /*03d0*/  ULOP3.LUT UR6, UR5, 0x7, URZ, 0xc0, !UPT ;  /* 0x0000000705067892 */ /* 0x001fc8000f8ec0ff */
[----:B------:R-:W-:-:S03]  /*03e0*/  UISETP.NE.AND UP1, UPT, UR6, URZ, UPT ;  /* 0x000000ff0600728c */ /* 0x000fc6000bf25270 */
[----:B------:R-:W-:Y:S08]  /*03f0*/  BRA.U !UP0, `(.L_x_3) ;  /* 0x0000000108407547 */ /* 0x000ff0000b800000 */
[----:B------:R-:W0:Y:S01]  /*0400*/  LDC.64 R2, c[0x0][0x380] ;  /* 0x0000e000ff027b82 */ /* 0x000e220000000a00 */
[----:B------:R-:W-:-:S05]  /*0410*/  IADD3 R7, PT, PT, R0, UR4, RZ ;  /* 0x0000000400077c10 */ /* 0x000fca000fffe0ff */
[----:B0-----:R-:W-:-:S05]  /*0420*/  IMAD.WIDE R2, R7, 0x4, R2 ;  /* 0x0000000407027825 */ /* 0x001fca00078e0202 */
[----:B------:R-:W2:Y:S04]  /*0430*/  LDG.E R7, desc[UR10][R2.64] ;  /* 0x0000000a02077981 */ /* 0x000ea8000c1e1900 */
[----:B------:R-:W2:Y:S04]  /*0440*/  LDG.E R6, desc[UR10][R2.64+0x4] ;  /* 0x0000040a02067981 */ /* 0x000ea8000c1e1900 */
[----:B------:R-:W3:Y:S04]  /*0450*/  LDG.E R9, desc[UR10][R2.64+0x8] ;  /* 0x0000080a02097981 */ /* 0x000ee8000c1e1900 */
[----:B------:R-:W3:Y:S04]  /*0460*/  LDG.E R8, desc[UR10][R2.64+0xc] ;  /* 0x00000c0a02087981 */ /* 0x000ee8000c1e1900 */
[----:B------:R-:W4:Y:S04]  /*0470*/  LDG.E R11, desc[UR10][R2.64+0x10] ;  /* 0x0000100a020b7981 */ /* 0x000f28000c1e1900 */
[----:B------:R-:W4:Y:S04]  /*0480*/  LDG.E R10, desc[UR10][R2.64+0x14] ;  /* 0x0000140a020a7981 */ /* 0x000f28000c1e1900 */
[----:B------:R-:W5:Y:S04]  /*0490*/  LDG.E R13, desc[UR10][R2.64+0x18] ;  /* 0x0000180a020d7981 */ /* 0x000f68000c1e1900 */
[----:B------:R-:W5:Y:S01]  /*04a0*/  LDG.E R12, desc[UR10][R2.64+0x1c] ;  /* 0x00001c0a020c7981 */ /* 0x000f62000c1e1900 */
[----:B------:R-:W-:Y:S01]  /*04b0*/  UIADD3 UR4, UPT, UPT, UR4, 0x8, URZ ;  /* 0x0000000804047890 */ /* 0x000fe2000fffe0ff */
[----:B--2---:R-:W-:-:S04]  /*04c0*/  FMNMX3 R6, R4, R7, R6, !PT ;  /* 0x0000000704067276 */ /* 0x004fc80007800006 */
[----:B---3--:R-:W-:-:S04]  /*04d0*/  FMNMX3 R6, R6, R9, R8, !PT ;  /* 0x0000000906067276 */ /* 0x008fc80007800008 */
[----:B----4-:R-:W-:-:S04]  /*04e0*/  FMNMX3 R6, R6, R11, R10, !PT ;  /* 0x0000000b06067276 */ /* 0x010fc8000780000a */
[----:B-----5:R-:W-:-:S07]  /*04f0*/  FMNMX3 R4, R6, R13, R12, !PT ;  /* 0x0000000d06047276 */ /* 0x020fce000780000c */
.L_x_3:
[----:B------:R-:W-:Y:S05]  /*0500*/  BRA.U !UP1, `(.L_x_0) ;  /* 0x0000000109647547 */ /* 0x000fea000b800000 */
[----:B------:R-:W-:Y:S02]  /*0510*/  UISETP.GE.U32.AND UP0, UPT, UR6, 0x4, UPT ;  /* 0x000000040600788c */ /* 0x000fe4000bf06070 */
[----:B------:R-:W-:-:S04]  /*0520*/  ULOP3.LUT UR5, UR5, 0x3, URZ, 0xc0, !UPT ;  /* 0x0000000305057892 */ /* 0x000fc8000f8ec0ff */
        /* <DEDUP_REMOVED lines=8> */
[----:B------:R-:W3:Y:S01]  /*05b0*/  LDG.E R8, desc[UR10][R2.64+0xc] ;  /* 0x00000c0a02087981 */ /* 0x000ee2000c1e1900 */
[----:B------:R-:W-:Y:S01]  /*05c0*/  UIADD3 UR4, UPT, UPT, UR4, 0x4, URZ ;  /* 0x0000000404047890 */ /* 0x000fe2000fffe0ff */
[----:B--2---:R-:W-:-:S04]  /*05d0*/  FMNMX3 R4, R4, R7, R6, !PT ;  /* 0x0000000704047276 */ /* 0x004fc80007800006 */
[----:B---3--:R-:W-:-:S07]  /*05e0*/  FMNMX3 R4, R4, R9, R8, !PT ;  /* 0x0000000904047276 */ /* 0x008fce0007800008 */
.L_x_4:
[----:B------:R-:W-:Y:S05]  /*05f0*/  BRA.U !UP1, `(.L_x_0) ;  /* 0x0000000109287547 */ /* 0x000fea000b800000 */
[----:B------:R-:W0:Y:S01]  /*0600*/  LDC.64 R6, c[0x0][0x380] ;  /* 0x0000e000ff067b82 */ /* 0x000e220000000a00 */
[----:B------:R-:W-:Y:S01]  /*0610*/  IADD3 R9, PT, PT, R0, UR4, RZ ;  /* 0x0000000400097c10 */ /* 0x000fe2000fffe0ff */
[----:B------:R-:W-:-:S12]  /*0620*/  UIADD3 UR5, UPT, UPT, -UR5, URZ, URZ ;  /* 0x000000ff05057290 */ /* 0x000fd8000fffe1ff */
.L_x_5:
[----:B0-----:R-:W-:-:S06]  /*0630*/  IMAD.WIDE R2, R9, 0x4, R6 ;  /* 0x0000000409027825 */ /* 0x001fcc00078e0206 */
[----:B------:R-:W2:Y:S01]  /*0640*/  LDG.E R3, desc[UR10][R2.64] ;  /* 0x0000000a02037981 */ /* 0x000ea2000c1e1900 */
[----:B------:R-:W-:Y:S01]  /*0650*/  UIADD3 UR5, UPT, UPT, UR5, 0x1, URZ ;  /* 0x0000000105057890 */ /* 0x000fe2000fffe0ff */
[----:B------:R-:W-:-:S03]  /*0660*/  IADD3 R9, PT, PT, R9, 0x1, RZ ;  /* 0x0000000109097810 */ /* 0x000fc60007ffe0ff */
[----:B------:R-:W-:Y:S01]  /*0670*/  UISETP.NE.AND UP0, UPT, UR5, URZ, UPT ;  /* 0x000000ff0500728c */ /* 0x000fe2000bf05270 */
[----:B--2---:R-:W-:-:S08]  /*0680*/  FMNMX R4, R3, R4, !PT ;  /* 0x0000000403047209 */ /* 0x004fd00007800000 */
[----:B------:R-:W-:Y:S05]  /*0690*/  BRA.U UP0, `(.L_x_5) ;  /* 0xfffffffd00e47547 */ /* 0x000fea000b83ffff */
.L_x_0:
[----:B------:R-:W0:Y:S01]  /*06a0*/  LDCU UR5, c[0x0][0x394] ;  /* 0x00007280ff0577ac */ /* 0x000e220008000800 */
[----:B------:R-:W-:Y:S01]  /*06b0*/  HFMA2 R3, -RZ, RZ, 0, 0 ;  /* 0x00000000ff037431 */ /* 0x000fe200000001ff */
[----:B0-----:R-:W-:-:S09]  /*06c0*/  UISETP.GE.AND UP0, UPT, UR5, 0x1, UPT ;  /* 0x000000010500788c */ /* 0x001fd2000bf06270 */
[----:B------:R-:W-:Y:S05]  /*06d0*/  BRA.U !UP0, `(.L_x_6) ;  /* 0x0000000d08287547 */ /* 0x000fea000b800000 */
[----:B------:R-:W-:Y:S02]  /*06e0*/  UISETP.GE.U32.AND UP1, UPT, UR5, 0x8, UPT ;  /* 0x000000080500788c */ /* 0x000fe4000bf26070 */
[----:B------:R-:W-:Y:S01]  /*06f0*/  IMAD R0, R5, UR5, RZ ;  /* 0x0000000505007c24 */ /* 0x000fe2000f8e02ff */
[----:B------:R-:W-:Y:S01]  /*0700*/  ULOP3.LUT UR9, UR5, 0x7, URZ, 0xc0, !UPT ;  /* 0x0000000705097892 */ /* 0x000fe2000f8ec0ff */
[----:B------:R-:W-:Y:S01]  /*0710*/  MOV R3, RZ ;  /* 0x000000ff00037202 */ /* 0x000fe20000000f00 */
[----:B------:R-:W-:Y:S02]  /*0720*/  UMOV UR4, URZ ;  /* 0x000000ff00047c82 */ /* 0x000fe40008000000 */
[----:B------:R-:W-:Y:S02]  /*0730*/  UISETP.NE.AND UP0, UPT, UR9, URZ, UPT ;  /* 0x000000ff0900728c */ /* 0x000fe4000bf05270 */
[----:B------:R-:W-:Y:S09]  /*0740*/  BRA.U !UP1, `(.L_x_7) ;  /* 0x0000000509807547 */ /* 0x000ff2000b800000 */
[----:B------:R-:W0:Y:S01]  /*0750*/  LDCU.64 UR6, c[0x0][0x380] ;  /* 0x00007000ff0677ac */ /* 0x000e220008000a00 */
[----:B------:R-:W-:Y:S02]  /*0760*/  MOV R3, RZ ;  /* 0x000000ff00037202 */ /* 0x000fe40000000f00 */
[----:B------:R-:W-:Y:S01]  /*0770*/  MOV R2, R0 ;  /* 0x0000000000027202 */ /* 0x000fe20000000f00 */
[----:B------:R-:W-:-:S04]  /*0780*/  ULOP3.LUT UR4, UR5, 0x7ffffff8, URZ, 0xc0, !UPT ;  /* 0x7ffffff805047892 */ /* 0x000fc8000f8ec0ff */
[----:B------:R-:W-:Y:S02]  /*0790*/  UIADD3 UR8, UPT, UPT, -UR4, URZ, URZ ;  /* 0x000000ff04087290 */ /* 0x000fe4000fffe1ff */
[----:B0-----:R-:W-:-:S04]  /*07a0*/  UIADD3 UR5, UP1, UPT, UR6, 0x10, URZ ;  /* 0x0000001006057890 */ /* 0x001fc8000ff3e0ff */
[----:B------:R-:W-:-:S12]  /*07b0*/  UIADD3.X UR6, UPT, UPT, URZ, UR7, URZ, UP1, !UPT ;  /* 0x00000007ff067290 */ /* 0x000fd80008ffe4ff */
.L_x_8:
[----:B------:R-:W-:Y:S02]  /*07c0*/  MOV R22, UR5 ;  /* 0x0000000500167c02 */ /* 0x000fe40008000f00 */
[----:B------:R-:W-:-:S03]  /*07d0*/  MOV R23, UR6 ;  /* 0x0000000600177c02 */ /* 0x000fc60008000f00 */
[----:B------:R-:W-:-:S05]  /*07e0*/  IMAD.WIDE R22, R2, 0x4, R22 ;  /* 0x0000000402167825 */ /* 0x000fca00078e0216 */
[----:B------:R-:W2:Y:S04]  /*07f0*/  LDG.E R7, desc[UR10][R22.64+-0x10] ;  /* 0xfffff00a16077981 */ /* 0x000ea8000c1e1900 */
[----:B------:R-:W3:Y:S04]  /*0800*/  LDG.E R13, desc[UR10][R22.64+-0xc] ;  /* 0xfffff40a160d7981 */ /* 0x000ee8000c1e1900 */
[----:B------:R-:W4:Y:S04]  /*0810*/  LDG.E R21, desc[UR10][R22.64+-0x8] ;  /* 0xfffff80a16157981 */ /* 0x000f28000c1e1900 */
[----:B------:R-:W5:Y:S04]  /*0820*/  LDG.E R27, desc[UR10][R22.64+-0x4] ;  /* 0xfffffc0a161b7981 */ /* 0x000f68000c1e1900 */
[----:B------:R-:W5:Y:S04]  /*0830*/  LDG.E R11, desc[UR10][R22.64] ;  /* 0x0000000a160b7981 */ /* 0x000f68000c1e1900 */
[----:B------:R-:W5:Y:S04]  /*0840*/  LDG.E R19, desc[UR10][R22.64+0x4] ;  /* 0x0000040a16137981 */ /* 0x000f68000c1e1900 */
[----:B------:R-:W5:Y:S04]  /*0850*/  LDG.E R17, desc[UR10][R22.64+0x8] ;  /* 0x0000080a16117981 */ /* 0x000f68000c1e1900 */
[----:B------:R5:W5:Y:S01]  /*0860*/  LDG.E R15, desc[UR10][R22.64+0xc] ;  /* 0x00000c0a160f7981 */ /* 0x000b62000c1e1900 */
[----:B------:R-:W-:Y:S01]  /*0870*/  HFMA2 R8, -RZ, RZ, 0.96630859375, -0.0022525787353515625 ;  /* 0x3bbb989dff087431 */ /* 0x000fe200000001ff */
[----:B------:R-:W-:Y:S01]  /*0880*/  MOV R10, 0x437c0000 ;  /* 0x437c0000000a7802 */ /* 0x000fe20000000f00 */
[----:B------:R-:W-:Y:S01]  /*0890*/  UIADD3 UR8, UPT, UPT, UR8, 0x8, URZ ;  /* 0x0000000808087890 */ /* 0x000fe2000fffe0ff */
[----:B------:R-:W-:-:S03]  /*08a0*/  IADD3 R2, PT, PT, R2, 0x8, RZ ;  /* 0x0000000802027810 */ /* 0x000fc60007ffe0ff */
[----:B------:R-:W-:Y:S01]  /*08b0*/  UISETP.NE.AND UP1, UPT, UR8, URZ, UPT ;  /* 0x000000ff0800728c */ /* 0x000fe2000bf25270 */
[----:B--2---:R-:W-:-:S04]  /*08c0*/  FADD R7, R7, -R4 ;  /* 0x8000000407077221 */ /* 0x004fc80000000000 */
[----:B------:R-:W-:Y:S01]  /*08d0*/  FFMA.SAT R9, R7, R8, 0.5 ;  /* 0x3f00000007097423 */ /* 0x000fe20000002008 */
[----:B---3--:R-:W-:-:S03]  /*08e0*/  FADD R13, R13, -R4 ;  /* 0x800000040d0d7221 */ /* 0x008fc60000000000 */
[----:B------:R-:W-:Y:S01]  /*08f0*/  FFMA.RM R9, R9, R10, 12582913 ;  /* 0x4b40000109097423 */ /* 0x000fe2000000400a */
[----:B------:R-:W-:Y:S01]  /*0900*/  FFMA.SAT R25, R13, R8, 0.5 ;  /* 0x3f0000000d197423 */ /* 0x000fe20000002008 */
[--C-:B----4-:R-:W-:Y:S02]  /*0910*/  FADD R21, R21, -R4.reuse ;  /* 0x8000000415157221 */ /* 0x110fe40000000000 */
[----:B------:R-:W-:Y:S01]  /*0920*/  FADD R12, R9, -12583039 ;  /* 0xcb40007f090c7421 */ /* 0x000fe20000000000 */
[----:B-----5:R-:W-:Y:S01]  /*0930*/  FADD R23, R27, -R4 ;  /* 0x800000041b177221 */ /* 0x020fe20000000000 */
[----:B------:R-:W-:Y:S01]  /*0940*/  FFMA.RM R6, R25, R10, 12582913 ;  /* 0x4b40000119067423 */ /* 0x000fe2000000400a */
[-C--:B------:R-:W-:Y:S01]  /*0950*/  FFMA.SAT R25, R21, R8.reuse, 0.5 ;  /* 0x3f00000015197423 */ /* 0x080fe20000002008 */
[----:B------:R-:W-:Y:S01]  /*0960*/  FFMA R12, R7, 1.4426950216293334961, -R12 ;  /* 0x3fb8aa3b070c7823 */ /* 0x000fe2000000080c */
[----:B------:R-:W-:Y:S01]  /*0970*/  FFMA.SAT R27, R23, R8, 0.5 ;  /* 0x3f000000171b7423 */ /* 0x000fe20000002008 */
[----:B------:R-:W-:-:S02]  /*0980*/  FADD R14, R6, -12583039 ;  /* 0xcb40007f060e7421 */ /* 0x000fc40000000000 */
[----:B------:R-:W-:Y:S01]  /*0990*/  FFMA R12, R7, 1.925963033500011079e-08, R12 ;  /* 0x32a57060070c7823 */ /* 0x000fe2000000000c */
[-C--:B------:R-:W-:Y:S01]  /*09a0*/  FFMA.RM R7, R25, R10.reuse, 12582913 ;  /* 0x4b40000119077423 */ /* 0x080fe2000000400a */
[----:B------:R-:W-:Y:S01]  /*09b0*/  FADD R25, R11, -R4 ;  /* 0x800000040b197221 */ /* 0x000fe20000000000 */
[----:B------:R-:W-:Y:S01]  /*09c0*/  FFMA.RM R11, R27, R10, 12582913 ;  /* 0x4b4000011b0b7423 */ /* 0x000fe2000000400a */
[----:B------:R-:W-:Y:S01]  /*09d0*/  FFMA R14, R13, 1.4426950216293334961, -R14 ;  /* 0x3fb8aa3b0d0e7823 */ /* 0x000fe2000000080e */
[----:B------:R-:W-:Y:S01]  /*09e0*/  FADD R16, R7, -12583039 ;  /* 0xcb40007f07107421 */ /* 0x000fe20000000000 */
[----:B------:R-:W-:Y:S01]  /*09f0*/  FFMA.SAT R29, R25, R8, 0.5 ;  /* 0x3f000000191d7423 */ /* 0x000fe20000002008 */
[----:B------:R-:W-:Y:S01]  /*0a00*/  FADD R18, R11, -12583039 ;  /* 0xcb40007f0b127421 */ /* 0x000fe20000000000 */
[----:B------:R-:W-:Y:S01]  /*0a10*/  FFMA R13, R13, 1.925963033500011079e-08, R14 ;  /* 0x32a570600d0d7823 */ /* 0x000fe2000000000e */
[----:B------:R-:W-:Y:S01]  /*0a20*/  FADD R27, R19, -R4 ;  /* 0x80000004131b7221 */ /* 0x000fe20000000000 */
[----:B------:R-:W-:Y:S01]  /*0a30*/  FFMA.RM R14, R29, R10, 12582913 ;  /* 0x4b4000011d0e7423 */ /* 0x000fe2000000400a */
[----:B------:R-:W-:Y:S01]  /*0a40*/  FFMA R18, R23, 1.4426950216293334961, -R18 ;  /* 0x3fb8aa3b17127823 */ /* 0x000fe20000000812 */
[----:B------:R-:W0:Y:S01]  /*0a50*/  MUFU.EX2 R12, R12 ;  /* 0x0000000c000c7308 */ /* 0x000e220000000800 */
[----:B------:R-:W-:Y:S01]  /*0a60*/  FFMA R16, R21, 1.4426950216293334961, -R16 ;  /* 0x3fb8aa3b15107823 */ /* 0x000fe20000000810 */
[----:B------:R-:W-:Y:S01]  /*0a70*/  FADD R20, R14, -12583039 ;  /* 0xcb40007f0e147421 */ /* 0x000fe20000000000 */
[----:B------:R-:W-:Y:S01]  /*0a80*/  FFMA R18, R23, 1.925963033500011079e-08, R18 ;  /* 0x32a5706017127823 */ /* 0x000fe20000000012 */
[----:B------:R-:W-:Y:S01]  /*0a90*/  FFMA.SAT R19, R27, R8, 0.5 ;  /* 0x3f0000001b137423 */ /* 0x000fe20000002008 */
[----:B------:R-:W-:Y:S01]  /*0aa0*/  FADD R23, R17, -R4 ;  /* 0x8000000411177221 */ /* 0x000fe20000000000 */
[----:B------:R-:W-:Y:S01]  /*0ab0*/  FFMA R16, R21, 1.925963033500011079e-08, R16 ;  /* 0x32a5706015107823 */ /* 0x000fe20000000010 */
[----:B------:R-:W-:Y:S01]  /*0ac0*/  FFMA R20, R25, 1.4426950216293334961, -R20 ;  /* 0x3fb8aa3b19147823 */ /* 0x000fe20000000814 */
[----:B------:R-:W-:Y:S01]  /*0ad0*/  FFMA.RM R17, R19, R10, 12582913 ;  /* 0x4b40000113117423 */ /* 0x000fe2000000400a */
[----:B------:R-:W-:Y:S01]  /*0ae0*/  FFMA.SAT R29, R23, R8, 0.5 ;  /* 0x3f000000171d7423 */ /* 0x000fe20000002008 */
[----:B------:R-:W-:Y:S01]  /*0af0*/  FADD R21, R15, -R4 ;  /* 0x800000040f157221 */ /* 0x000fe20000000000 */
[----:B------:R-:W1:Y:S01]  /*0b00*/  MUFU.EX2 R13, R13 ;  /* 0x0000000d000d7308 */ /* 0x000e620000000800 */
[----:B------:R-:W-:Y:S01]  /*0b10*/  FFMA R19, R25, 1.925963033500011079e-08, R20 ;  /* 0x32a5706019137823 */ /* 0x000fe20000000014 */
[----:B------:R-:W-:Y:S01]  /*0b20*/  FADD R22, R17, -12583039 ;  /* 0xcb40007f11167421 */ /* 0x000fe20000000000 */
[----:B------:R-:W-:Y:S01]  /*0b30*/  FFMA.RM R15, R29, R10, 12582913 ;  /* 0x4b4000011d0f7423 */ /* 0x000fe2000000400a */
[----:B------:R-:W-:Y:S01]  /*0b40*/  FFMA.SAT R25, R21, R8, 0.5 ;  /* 0x3f00000015197423 */ /* 0x000fe20000002008 */
[----:B------:R-:W-:Y:S01]  /*0b50*/  SHF.L.U32 R20, R9, 0x17, RZ ;  /* 0x0000001709147819 */ /* 0x000fe200000006ff */
[----:B------:R-:W-:Y:S01]  /*0b60*/  FFMA R22, R27, 1.4426950216293334961, -R22 ;  /* 0x3fb8aa3b1b167823 */ /* 0x000fe20000000816 */
[----:B------:R-:W-:Y:S01]  /*0b70*/  FADD R24, R15, -12583039 ;  /* 0xcb40007f0f187421 */ /* 0x000fe20000000000 */
[----:B------:R-:W2:Y:S01]  /*0b80*/  MUFU.EX2 R16, R16 ;  /* 0x0000001000107308 */ /* 0x000ea20000000800 */
[----:B------:R-:W-:Y:S01]  /*0b90*/  FFMA.RM R10, R25, R10, 12582913 ;  /* 0x4b400001190a7423 */ /* 0x000fe2000000400a */
[----:B0-----:R-:W-:Y:S01]  /*0ba0*/  FFMA R12, R20, R12, R3 ;  /* 0x0000000c140c7223 */ /* 0x001fe20000000003 */
[----:B------:R-:W-:Y:S01]  /*0bb0*/  FFMA R8, R27, 1.925963033500011079e-08, R22 ;  /* 0x32a570601b087823 */ /* 0x000fe20000000016 */
[----:B------:R-:W-:Y:S01]  /*0bc0*/  FFMA R24, R23, 1.4426950216293334961, -R24 ;  /* 0x3fb8aa3b17187823 */ /* 0x000fe20000000818 */
[----:B------:R-:W-:Y:S01]  /*0bd0*/  FADD R20, R10, -12583039 ;  /* 0xcb40007f0a147421 */ /* 0x000fe20000000000 */
[----:B------:R-:W-:-:S02]  /*0be0*/  SHF.L.U32 R9, R6, 0x17, RZ ;  /* 0x0000001706097819 */ /* 0x000fc400000006ff */
[----:B------:R-:W0:Y:S01]  /*0bf0*/  MUFU.EX2 R18, R18 ;  /* 0x0000001200127308 */ /* 0x000e220000000800 */
[----:B------:R-:W-:Y:S01]  /*0c00*/  FFMA R24, R23, 1.925963033500011079e-08, R24 ;  /* 0x32a5706017187823 */ /* 0x000fe20000000018 */
[----:B------:R-:W-:Y:S01]  /*0c10*/  FFMA R20, R21, 1.4426950216293334961, -R20 ;  /* 0x3fb8aa3b15147823 */ /* 0x000fe20000000814 */
[----:B------:R-:W-:Y:S01]  /*0c20*/  SHF.L.U32 R6, R7, 0x17, RZ ;  /* 0x0000001707067819 */ /* 0x000fe200000006ff */
[----:B-1----:R-:W-:Y:S01]  /*0c30*/  FFMA R9, R9, R13, R12 ;  /* 0x0000000d09097223 */ /* 0x002fe2000000000c */
[----:B------:R-:W-:Y:S01]  /*0c40*/  SHF.L.U32 R12, R11, 0x17, RZ ;  /* 0x000000170b0c7819 */ /* 0x000fe200000006ff */
[----:B------:R-:W-:Y:S01]  /*0c50*/  FFMA R20, R21, 1.925963033500011079e-08, R20 ;  /* 0x32a5706015147823 */ /* 0x000fe20000000014 */
[----:B------:R-:W-:Y:S01]  /*0c60*/  SHF.L.U32 R3, R14, 0x17, RZ ;  /* 0x000000170e037819 */ /* 0x000fe200000006ff */
[----:B------:R-:W1:Y:S01]  /*0c70*/  MUFU.EX2 R19, R19 ;  /* 0x0000001300137308 */ /* 0x000e620000000800 */
[----:B--2---:R-:W-:Y:S01]  /*0c80*/  FFMA R9, R6, R16, R9 ;  /* 0x0000001006097223 */ /* 0x004fe20000000009 */
[----:B------:R-:W-:-:S02]  /*0c90*/  SHF.L.U32 R6, R17, 0x17, RZ ;  /* 0x0000001711067819 */ /* 0x000fc400000006ff */
[----:B------:R-:W-:-:S04]  /*0ca0*/  SHF.L.U32 R10, R10, 0x17, RZ ;  /* 0x000000170a0a7819 */ /* 0x000fc800000006ff */
[----:B------:R-:W2:Y:S01]  /*0cb0*/  MUFU.EX2 R8, R8 ;  /* 0x0000000800087308 */ /* 0x000ea20000000800 */
[----:B0-----:R-:W-:-:S07]  /*0cc0*/  FFMA R12, R12, R18, R9 ;  /* 0x000000120c0c7223 */ /* 0x001fce0000000009 */
[----:B------:R-:W0:Y:S01]  /*0cd0*/  MUFU.EX2 R24, R24 ;  /* 0x0000001800187308 */ /* 0x000e220000000800 */
[----:B-1----:R-:W-:Y:S01]  /*0ce0*/  FFMA R3, R3, R19, R12 ;  /* 0x0000001303037223 */ /* 0x002fe2000000000c */
[----:B------:R-:W-:-:S06]  /*0cf0*/  SHF.L.U32 R12, R15, 0x17, RZ ;  /* 0x000000170f0c7819 */ /* 0x000fcc00000006ff */
[----:B------:R-:W1:Y:S01]  /*0d00*/  MUFU.EX2 R20, R20 ;  /* 0x0000001400147308 */ /* 0x000e620000000800 */
[----:B--2---:R-:W-:-:S04]  /*0d10*/  FFMA R3, R6, R8, R3 ;  /* 0x0000000806037223 */ /* 0x004fc80000000003 */
[----:B0-----:R-:W-:-:S04]  /*0d20*/  FFMA R3, R12, R24, R3 ;  /* 0x000000180c037223 */ /* 0x001fc80000000003 */
[----:B-1----:R-:W-:Y:S01]  /*0d30*/  FFMA R3, R10, R20, R3 ;  /* 0x000000140a037223 */ /* 0x002fe20000000003 */
[----:B------:R-:W-:Y:S06]  /*0d40*/  BRA.U UP1, `(.L_x_8) ;  /* 0xfffffff9019c7547 */ /* 0x000fec000b83ffff */
.L_x_7:
        /* <DEDUP_REMOVED lines=10> */
[----:B------:R-:W3:Y:S04]  /*0df0*/  LDG.E R11, desc[UR10][R8.64+0x4] ;  /* 0x0000040a080b7981 */ /* 0x000ee8000c1e1900 */
[----:B------:R-:W4:Y:S04]  /*0e00*/  LDG.E R13, desc[UR10][R8.64+0x8] ;  /* 0x0000080a080d7981 */ /* 0x000f28000c1e1900 */
[----:B------:R0:W5:Y:S01]  /*0e10*/  LDG.E R15, desc[UR10][R8.64+0xc] ;  /* 0x00000c0a080f7981 */ /* 0x000162000c1e1900 */
[----:B------:R-:W-:Y:S01]  /*0e20*/  HFMA2 R12, -RZ, RZ, 0.96630859375, -0.0022525787353515625 ;  /* 0x3bbb989dff0c7431 */ /* 0x000fe200000001ff */
[----:B------:R-:W-:Y:S01]  /*0e30*/  MOV R14, 0x437c0000 ;  /* 0x437c0000000e7802 */ /* 0x000fe20000000f00 */
[----:B------:R-:W-:Y:S01]  /*0e40*/  UIADD3 UR4, UPT, UPT, UR4, 0x4, URZ ;  /* 0x0000000404047890 */ /* 0x000fe2000fffe0ff */
[----:B--2---:R-:W-:-:S04]  /*0e50*/  FADD R7, R7, -R4 ;  /* 0x8000000407077221 */ /* 0x004fc80000000000 */
[----:B------:R-:W-:Y:S01]  /*0e60*/  FFMA.SAT R2, R7, R12, 0.5 ;  /* 0x3f00000007027423 */ /* 0x000fe2000000200c */
[----:B---3--:R-:W-:-:S03]  /*0e70*/  FADD R11, R11, -R4 ;  /* 0x800000040b0b7221 */ /* 0x008fc60000000000 */
[----:B------:R-:W-:Y:S01]  /*0e80*/  FFMA.RM R2, R2, R14, 12582913 ;  /* 0x4b40000102027423 */ /* 0x000fe2000000400e */
[----:B------:R-:W-:Y:S01]  /*0e90*/  FFMA.SAT R6, R11, R12, 0.5 ;  /* 0x3f0000000b067423 */ /* 0x000fe2000000200c */
[--C-:B----4-:R-:W-:Y:S02]  /*0ea0*/  FADD R13, R13, -R4.reuse ;  /* 0x800000040d0d7221 */ /* 0x110fe40000000000 */
[----:B------:R-:W-:Y:S01]  /*0eb0*/  FADD R10, R2, -12583039 ;  /* 0xcb40007f020a7421 */ /* 0x000fe20000000000 */
[----:B------:R-:W-:Y:S01]  /*0ec0*/  FFMA.RM R6, R6, R14, 12582913 ;  /* 0x4b40000106067423 */ /* 0x000fe2000000400e */
[----:B0-----:R-:W-:Y:S01]  /*0ed0*/  FFMA.SAT R9, R13, R12, 0.5 ;  /* 0x3f0000000d097423 */ /* 0x001fe2000000200c */
[----:B-----5:R-:W-:Y:S01]  /*0ee0*/  FADD R15, R15, -R4 ;  /* 0x800000040f0f7221 */ /* 0x020fe20000000000 */
[----:B------:R-:W-:Y:S01]  /*0ef0*/  FFMA R10, R7, 1.4426950216293334961, -R10 ;  /* 0x3fb8aa3b070a7823 */ /* 0x000fe2000000080a */
[----:B------:R-:W-:Y:S01]  /*0f00*/  FADD R8, R6, -12583039 ;  /* 0xcb40007f06087421 */ /* 0x000fe20000000000 */
[----:B------:R-:W-:-:S02]  /*0f10*/  SHF.L.U32 R2, R2, 0x17, RZ ;  /* 0x0000001702027819 */ /* 0x000fc400000006ff */
[----:B------:R-:W-:Y:S01]  /*0f20*/  FFMA R10, R7, 1.925963033500011079e-08, R10 ;  /* 0x32a57060070a7823 */ /* 0x000fe2000000000a */
[----:B------:R-:W-:Y:S01]  /*0f30*/  FFMA.RM R7, R9, R14, 12582913 ;  /* 0x4b40000109077423 */ /* 0x000fe2000000400e */
[----:B------:R-:W-:Y:S01]  /*0f40*/  FFMA R8, R11, 1.4426950216293334961, -R8 ;  /* 0x3fb8aa3b0b087823 */ /* 0x000fe20000000808 */
[----:B------:R-:W-:Y:S02]  /*0f50*/  FFMA.SAT R9, R15, R12, 0.5 ;  /* 0x3f0000000f097423 */ /* 0x000fe4000000200c */
[----:B------:R-:W-:Y:S01]  /*0f60*/  FADD R12, R7, -12583039 ;  /* 0xcb40007f070c7421 */ /* 0x000fe20000000000 */
[----:B------:R-:W-:Y:S01]  /*0f70*/  FFMA R8, R11, 1.925963033500011079e-08, R8 ;  /* 0x32a570600b087823 */ /* 0x000fe20000000008 */
[----:B------:R-:W-:Y:S01]  /*0f80*/  FFMA.RM R11, R9, R14, 12582913 ;  /* 0x4b400001090b7423 */ /* 0x000fe2000000400e */
[----:B------:R-:W0:Y:S01]  /*0f90*/  MUFU.EX2 R10, R10 ;  /* 0x0000000a000a7308 */ /* 0x000e220000000800 */
[----:B------:R-:W-:Y:S01]  /*0fa0*/  FFMA R12, R13, 1.4426950216293334961, -R12 ;  /* 0x3fb8aa3b0d0c7823 */ /* 0x000fe2000000080c */
[----:B------:R-:W-:Y:S01]  /*0fb0*/  SHF.L.U32 R9, R6, 0x17, RZ ;  /* 0x0000001706097819 */ /* 0x000fe200000006ff */
[----:B------:R-:W-:Y:S01]  /*0fc0*/  FADD R14, R11, -12583039 ;  /* 0xcb40007f0b0e7421 */ /* 0x000fe20000000000 */
[----:B------:R-:W-:Y:S01]  /*0fd0*/  SHF.L.U32 R7, R7, 0x17, RZ ;  /* 0x0000001707077819 */ /* 0x000fe200000006ff */
[----:B------:R-:W-:-:S02]  /*0fe0*/  FFMA R12, R13, 1.925963033500011079e-08, R12 ;  /* 0x32a570600d0c7823 */ /* 0x000fc4000000000c */
[C---:B------:R-:W-:Y:S01]  /*0ff0*/  FFMA R14, R15.reuse, 1.4426950216293334961, -R14 ;  /* 0x3fb8aa3b0f0e7823 */ /* 0x040fe2000000080e */
[----:B------:R-:W1:Y:S03]  /*1000*/  MUFU.EX2 R8, R8 ;  /* 0x0000000800087308 */ /* 0x000e660000000800 */
[----:B------:R-:W-:-:S05]  /*1010*/  FFMA R14, R15, 1.925963033500011079e-08, R14 ;  /* 0x32a570600f0e7823 */ /* 0x000fca000000000e */
[----:B------:R-:W2:Y:S01]  /*1020*/  MUFU.EX2 R12, R12 ;  /* 0x0000000c000c7308 */ /* 0x000ea20000000800 */
[----:B0-----:R-:W-:Y:S01]  /*1030*/  FFMA R2, R2, R10, R3 ;  /* 0x0000000a02027223 */ /* 0x001fe20000000003 */
[----:B------:R-:W-:-:S06]  /*1040*/  SHF.L.U32 R3, R11, 0x17, RZ ;  /* 0x000000170b037819 */ /* 0x000fcc00000006ff */
[----:B------:R-:W0:Y:S01]  /*1050*/  MUFU.EX2 R14, R14 ;  /* 0x0000000e000e7308 */ /* 0x000e220000000800 */
[----:B-1----:R-:W-:-:S04]  /*1060*/  FFMA R2, R9, R8, R2 ;  /* 0x0000000809027223 */ /* 0x002fc80000000002 */
[----:B--2---:R-:W-:-:S04]  /*1070*/  FFMA R2, R7, R12, R2 ;  /* 0x0000000c07027223 */ /* 0x004fc80000000002 */
[----:B0-----:R-:W-:-:S07]  /*1080*/  FFMA R3, R3, R14, R2 ;  /* 0x0000000e03037223 */ /* 0x001fce0000000002 */
.L_x_9:
[----:B------:R-:W-:Y:S05]  /*1090*/  BRA.U !UP1, `(.L_x_6) ;  /* 0x0000000109b87547 */ /* 0x000fea000b800000 */
[----:B------:R-:W-:Y:S02]  /*10a0*/  UISETP.NE.AND UP0, UPT, UR6, 0x1, UPT ;  /* 0x000000010600788c */ /* 0x000fe4000bf05270 */
[----:B------:R-:W-:-:S04]  /*10b0*/  ULOP3.LUT UR5, UR5, 0x1, URZ, 0xc0, !UPT ;  /* 0x0000000105057892 */ /* 0x000fc8000f8ec0ff */
[----:B------:R-:W-:-:S03]  /*10c0*/  UISETP.NE.U32.AND UP1, UPT, UR5, 0x1, UPT ;  /* 0x000000010500788c */ /* 0x000fc6000bf25070 */
[----:B------:R-:W-:Y:S08]  /*10d0*/  BRA.U !UP0, `(.L_x_10) ;  /* 0x0000000108687547 */ /* 0x000ff0000b800000 */
[----:B------:R-:W0:Y:S01]  /*10e0*/  LDC.64 R6, c[0x0][0x380] ;  /* 0x0000e000ff067b82 */ /* 0x000e220000000a00 */
[----:B------:R-:W-:-:S05]  /*10f0*/  IADD3 R9, PT, PT, R0, UR4, RZ ;  /* 0x0000000400097c10 */ /* 0x000fca000fffe0ff */
[----:B0-----:R-:W-:-:S05]  /*1100*/  IMAD.WIDE R6, R9, 0x4, R6 ;  /* 0x0000000409067825 */ /* 0x001fca00078e0206 */
[----:B------:R-:W2:Y:S04]  /*1110*/  LDG.E R9, desc[UR10][R6.64] ;  /* 0x0000000a06097981 */ /* 0x000ea8000c1e1900 */
[----:B------:R-:W3:Y:S01]  /*1120*/  LDG.E R13, desc[UR10][R6.64+0x4] ;  /* 0x0000040a060d7981 */ /* 0x000ee2000c1e1900 */
[----:B------:R-:W-:Y:S01]  /*1130*/  HFMA2 R2, -RZ, RZ, 0.96630859375, -0.0022525787353515625 ;  /* 0x3bbb989dff027431 */ /* 0x000fe200000001ff */
[----:B------:R-:W-:Y:S01]  /*1140*/  MOV R11, 0x437c0000 ;  /* 0x437c0000000b7802 */ /* 0x000fe20000000f00 */
[----:B------:R-:W-:Y:S01]  /*1150*/  UIADD3 UR4, UPT, UPT, UR4, 0x2, URZ ;  /* 0x0000000204047890 */ /* 0x000fe2000fffe0ff */
[----:B--2---:R-:W-:-:S04]  /*1160*/  FADD R9, R9, -R4 ;  /* 0x8000000409097221 */ /* 0x004fc80000000000 */
[----:B------:R-:W-:Y:S01]  /*1170*/  FFMA.SAT R8, R9, R2, 0.5 ;  /* 0x3f00000009087423 */ /* 0x000fe20000002002 */
[----:B---3--:R-:W-:-:S03]  /*1180*/  FADD R13, R13, -R4 ;  /* 0x800000040d0d7221 */ /* 0x008fc60000000000 */
[----:B------:R-:W-:Y:S01]  /*1190*/  FFMA.RM R8, R8, R11, 12582913 ;  /* 0x4b40000108087423 */ /* 0x000fe2000000400b */
[----:B------:R-:W-:-:S03]  /*11a0*/  FFMA.SAT R10, R13, R2, 0.5 ;  /* 0x3f0000000d0a7423 */ /* 0x000fc60000002002 */
[----:B------:R-:W-:Y:S01]  /*11b0*/  FADD R2, R8, -12583039 ;  /* 0xcb40007f08027421 */ /* 0x000fe20000000000 */
[----:B------:R-:W-:Y:S01]  /*11c0*/  FFMA.RM R10, R10, R11, 12582913 ;  /* 0x4b4000010a0a7423 */ /* 0x000fe2000000400b */
[----:B------:R-:W-:Y:S02]  /*11d0*/  SHF.L.U32 R8, R8, 0x17, RZ ;  /* 0x0000001708087819 */ /* 0x000fe400000006ff */
[C---:B------:R-:W-:Y:S01]  /*11e0*/  FFMA R2, R9.reuse, 1.4426950216293334961, -R2 ;  /* 0x3fb8aa3b09027823 */ /* 0x040fe20000000802 */
[C---:B------:R-:W-:Y:S01]  /*11f0*/  FADD R6, R10.reuse, -12583039 ;  /* 0xcb40007f0a067421 */ /* 0x040fe20000000000 */
[----:B------:R-:W-:Y:S02]  /*1200*/  SHF.L.U32 R10, R10, 0x17, RZ ;  /* 0x000000170a0a7819 */ /* 0x000fe400000006ff */
[----:B------:R-:W-:Y:S01]  /*1210*/  FFMA R2, R9, 1.925963033500011079e-08, R2 ;  /* 0x32a5706009027823 */ /* 0x000fe20000000002 */
[----:B------:R-:W-:-:S04]  /*1220*/  FFMA R6, R13, 1.4426950216293334961, -R6 ;  /* 0x3fb8aa3b0d067823 */ /* 0x000fc80000000806 */
[----:B------:R-:W-:Y:S01]  /*1230*/  FFMA R6, R13, 1.925963033500011079e-08, R6 ;  /* 0x32a570600d067823 */ /* 0x000fe20000000006 */
[----:B------:R-:W0:Y:S08]  /*1240*/  MUFU.EX2 R2, R2 ;  /* 0x0000000200027308 */ /* 0x000e300000000800 */
[----:B------:R-:W1:Y:S01]  /*1250*/  MUFU.EX2 R6, R6 ;  /* 0x0000000600067308 */ /* 0x000e620000000800 */
[----:B0-----:R-:W-:-:S04]  /*1260*/  FFMA R3, R8, R2, R3 ;  /* 0x0000000208037223 */ /* 0x001fc80000000003 */
[----:B-1----:R-:W-:-:S07]  /*1270*/  FFMA R3, R10, R6, R3 ;  /* 0x000000060a037223 */ /* 0x002fce0000000003 */
.L_x_10:
[----:B------:R-:W-:Y:S05]  /*1280*/  BRA.U UP1, `(.L_x_6) ;  /* 0x00000001013c7547 */ /* 0x000fea000b800000 */
[----:B------:R-:W0:Y:S01]  /*1290*/  LDC.64 R6, c[0x0][0x380] ;  /* 0x0000e000ff067b82 */ /* 0x000e220000000a00 */
[----:B------:R-:W-:-:S05]  /*12a0*/  IADD3 R9, PT, PT, R0, UR4, RZ ;  /* 0x0000000400097c10 */ /* 0x000fca000fffe0ff */
[----:B0-----:R-:W-:-:S06]  /*12b0*/  IMAD.WIDE R6, R9, 0x4, R6 ;  /* 0x0000000409067825 */ /* 0x001fcc00078e0206 */
[----:B------:R-:W2:Y:S01]  /*12c0*/  LDG.E R7, desc[UR10][R6.64] ;  /* 0x0000000a06077981 */ /* 0x000ea2000c1e1900 */
[----:B------:R-:W-:Y:S01]  /*12d0*/  HFMA2 R9, -RZ, RZ, 0.96630859375, -0.0022525787353515625 ;  /* 0x3bbb989dff097431 */ /* 0x000fe200000001ff */
[----:B------:R-:W-:Y:S01]  /*12e0*/  MOV R11, 0x437c0000 ;  /* 0x437c0000000b7802 */ /* 0x000fe20000000f00 */
[----:B--2---:R-:W-:-:S04]  /*12f0*/  FADD R0, R7, -R4 ;  /* 0x8000000407007221 */ /* 0x004fc80000000000 */
[----:B------:R-:W-:-:S04]  /*1300*/  FFMA.SAT R2, R0, R9, 0.5 ;  /* 0x3f00000000027423 */ /* 0x000fc80000002009 */
[----:B------:R-:W-:-:S04]  /*1310*/  FFMA.RM R2, R2, R11, 12582913 ;  /* 0x4b40000102027423 */ /* 0x000fc8000000400b */
[C---:B------:R-:W-:Y:S01]  /*1320*/  FADD R9, R2.reuse, -12583039 ;  /* 0xcb40007f02097421 */ /* 0x040fe20000000000 */
[----:B------:R-:W-:-:S03]  /*1330*/  SHF.L.U32 R2, R2, 0x17, RZ ;  /* 0x0000001702027819 */ /* 0x000fc600000006ff */
[----:B------:R-:W-:-:S04]  /*1340*/  FFMA R9, R0, 1.4426950216293334961, -R9 ;  /* 0x3fb8aa3b00097823 */ /* 0x000fc80000000809 */
[----:B------:R-:W-:-:S06]  /*1350*/  FFMA R9, R0, 1.925963033500011079e-08, R9 ;  /* 0x32a5706000097823 */ /* 0x000fcc0000000009 */
[----:B------:R-:W0:Y:S02]  /*1360*/  MUFU.EX2 R9, R9 ;  /* 0x0000000900097308 */ /* 0x000e240000000800 */
[----:B0-----:R-:W-:-:S07]  /*1370*/  FFMA R3, R2, R9, R3 ;  /* 0x0000000902037223 */ /* 0x001fce0000000003 */
.L_x_6:
[----:B------:R-:W0:Y:S02]  /*1380*/  LDC R0, c[0x0][0x394] ;  /* 0x0000e500ff007b82 */ /* 0x000e240000000800 */
[----:B0-----:R-:W-:-:S13]  /*1390*/  ISETP.GE.AND P0, PT, R0, 0x1, PT ;  /* 0x000000010000780c */ /* 0x001fda0003f06270 */
[----:B------:R-:W-:Y:S05]  /*13a0*/  @!P0 EXIT ;  /* 0x000000000000894d */ /* 0x000fea0003800000 */
[C---:B------:R-:W-:Y:S01]  /*13b0*/  ISETP.GE.U32.AND P0, PT, R0.reuse, 0x8, PT ;  /* 0x000000080000780c */ /* 0x040fe20003f06070 */
[----:B------:R-:W-:Y:S02]  /*13c0*/  HFMA2 R6, -RZ, RZ, 0, 0 ;  /* 0x00000000ff067431 */ /* 0x000fe400000001ff */
[----:B------:R-:W-:Y:S01]  /*13d0*/  IMAD R5, R5, R0, RZ ;  /* 0x0000000005057224 */ /* 0x000fe200078e02ff */
[----:B------:R-:W-:-:S09]  /*13e0*/  LOP3.LUT R19, R0, 0x7, RZ, 0xc0, !PT ;  /* 0x0000000700137812 */ /* 0x000fd200078ec0ff */
[----:B------:R-:W-:Y:S05]  /*13f0*/  @!P0 BRA `(.L_x_11) ;  /* 0x0000000c00888947 */ /* 0x000fea0003800000 */
[----:B------:R-:W0:Y:S01]  /*1400*/  LDCU.128 UR4, c[0x0][0x380] ;  /* 0x00007000ff0477ac */ /* 0x000e220008000c00 */
[----:B------:R-:W-:Y:S02]  /*1410*/  LOP3.LUT R6, R0, 0x7ffffff8, RZ, 0xc0, !PT ;  /* 0x7ffffff800067812 */ /* 0x000fe400078ec0ff */
[----:B------:R-:W-:Y:S02]  /*1420*/  MOV R18, R5 ;  /* 0x0000000500127202 */ /* 0x000fe40000000f00 */
[----:B------:R-:W-:Y:S01]  /*1430*/  IADD3 R16, PT, PT, -R6, RZ, RZ ;  /* 0x000000ff06107210 */ /* 0x000fe20007ffe1ff */
[----:B0-----:R-:W-:Y:S02]  /*1440*/  UIADD3 UR8, UP1, UPT, UR4, 0x10, URZ ;  /* 0x0000001004087890 */ /* 0x001fe4000ff3e0ff */
[----:B------:R-:W-:Y:S02]  /*1450*/  UIADD3 UR4, UP0, UPT, UR6, 0x10, URZ ;  /* 0x0000001006047890 */ /* 0x000fe4000ff1e0ff */
[----:B------:R-:W-:-:S02]  /*1460*/  UIADD3.X UR6, UPT, UPT, URZ, UR5, URZ, UP1, !UPT ;  /* 0x00000005ff067290 */ /* 0x000fc40008ffe4ff */
[----:B------:R-:W-:-:S12]  /*1470*/  UIADD3.X UR5, UPT, UPT, URZ, UR7, URZ, UP0, !UPT ;  /* 0x00000007ff057290 */ /* 0x000fd800087fe4ff */
.L_x_28:
[----:B------:R-:W-:Y:S02]  /*1480*/  MOV R14, UR8 ;  /* 0x00000008000e7c02 */ /* 0x000fe40008000f00 */
[----:B------:R-:W-:-:S03]  /*1490*/  MOV R15, UR6 ;  /* 0x00000006000f7c02 */ /* 0x000fc60008000f00 */
[----:B------:R-:W-:-:S05]  /*14a0*/  IMAD.WIDE R14, R18, 0x4, R14 ;  /* 0x00000004120e7825 */ /* 0x000fca00078e020e */
[----:B0-----:R-:W2:Y:S01]  /*14b0*/  LDG.E R7, desc[UR10][R14.64+-0x10] ;  /* 0xfffff00a0e077981 */ /* 0x001ea2000c1e1900 */
[----:B------:R-:W-:Y:S01]  /*14c0*/  HFMA2 R9, -RZ, RZ, 3.7421875, 0 ;  /* 0x437c0000ff097431 */ /* 0x000fe200000001ff */
[----:B------:R-:W-:Y:S01]  /*14d0*/  MOV R0, 0x3bbb989d ;  /* 0x3bbb989d00007802 */ /* 0x000fe20000000f00 */
[----:B------:R-:W0:Y:S01]  /*14e0*/  MUFU.RCP R8, R3 ;  /* 0x0000000300087308 */ /* 0x000e220000001000 */
[----:B------:R-:W-:Y:S01]  /*14f0*/  MOV R10, UR4 ;  /* 0x00000004000a7c02 */ /* 0x000fe20008000f00 */
[----:B------:R-:W-:Y:S01]  /*1500*/  BSSY.RECONVERGENT B2, `(.L_x_12) ;  /* 0x0000018000027945 */ /* 0x000fe20003800200 */
[----:B------:R-:W-:Y:S02]  /*1510*/  MOV R11, UR5 ;  /* 0x00000005000b7c02 */ /* 0x000fe40008000f00 */
[----:B------:R-:W-:Y:S01]  /*1520*/  IADD3 R16, PT, PT, R16, 0x8, RZ ;  /* 0x0000000810107810 */ /* 0x000fe20007ffe0ff */
[----:B------:R-:W-:-:S03]  /*1530*/  IMAD.WIDE R10, R18, 0x4, R10 ;  /* 0x00000004120a7825 */ /* 0x000fc600078e020a */
[----:B------:R-:W-:Y:S01]  /*1540*/  ISETP.NE.AND P2, PT, R16, RZ, PT ;  /* 0x000000ff1000720c */ /* 0x000fe20003f45270 */
[----:B--2---:R-:W-:-:S04]  /*1550*/  FADD R7, R7, -R4 ;  /* 0x8000000407077221 */ /* 0x004fc80000000000 */
[----:B------:R-:W-:-:S04]  /*1560*/  FFMA.SAT R0, R7, R0, 0.5 ;  /* 0x3f00000007007423 */ /* 0x000fc80000002000 */
[----:B------:R-:W-:Y:S01]  /*1570*/  FFMA.RM R0, R0, R9, 12582913 ;  /* 0x4b40000100007423 */ /* 0x000fe20000004009 */
[----:B0-----:R-:W-:-:S03]  /*1580*/  FFMA R9, R8, -R3, 1 ;  /* 0x3f80000008097423 */ /* 0x001fc60000000803 */
[C---:B------:R-:W-:Y:S01]  /*1590*/  FADD R2, R0.reuse, -12583039 ;  /* 0xcb40007f00027421 */ /* 0x040fe20000000000 */
[----:B------:R-:W-:Y:S01]  /*15a0*/  SHF.L.U32 R0, R0, 0x17, RZ ;  /* 0x0000001700007819 */ /* 0x000fe200000006ff */
[----:B------:R-:W-:Y:S02]  /*15b0*/  FFMA R9, R8, R9, R8 ;  /* 0x0000000908097223 */ /* 0x000fe40000000008 */
[----:B------:R-:W-:-:S04]  /*15c0*/  FFMA R2, R7, 1.4426950216293334961, -R2 ;  /* 0x3fb8aa3b07027823 */ /* 0x000fc80000000802 */
[----:B------:R-:W-:-:S04]  /*15d0*/  FFMA R2, R7, 1.925963033500011079e-08, R2 ;  /* 0x32a5706007027823 */ /* 0x000fc80000000002 */
[----:B------:R-:W0:Y:S02]  /*15e0*/  MUFU.EX2 R7, R2 ;  /* 0x0000000200077308 */ /* 0x000e240000000800 */
[----:B0-----:R-:W-:-:S06]  /*15f0*/  FMUL R0, R0, R7 ;  /* 0x0000000700007220 */ /* 0x001fcc0000400000 */
[----:B------:R-:W0:Y:S01]  /*1600*/  FCHK P0, R0, R3 ;  /* 0x0000000300007302 */ /* 0x000e220000000000 */
[----:B------:R-:W-:-:S04]  /*1610*/  FFMA R8, R0, R9, RZ ;  /* 0x0000000900087223 */ /* 0x000fc800000000ff */
[----:B------:R-:W-:-:S04]  /*1620*/  FFMA R2, R8, -R3, R0 ;  /* 0x8000000308027223 */ /* 0x000fc80000000000 */
[----:B------:R-:W-:Y:S01]  /*1630*/  FFMA R9, R9, R2, R8 ;  /* 0x0000000209097223 */ /* 0x000fe20000000008 */
[----:B0-----:R-:W-:Y:S06]  /*1640*/  @!P0 BRA `(.L_x_13) ;  /* 0x00000000000c8947 */ /* 0x001fec0003800000 */
[----:B------:R-:W-:-:S07]  /*1650*/  MOV R2, 0x1670 ;  /* 0x0000167000027802 */ /* 0x000fce0000000f00 */
[----:B------:R-:W-:Y:S05]  /*1660*/  CALL.REL.NOINC `($__internal_0_$__cuda_sm3x_div_rn_noftz_f32_slowpath) ;  /* 0x0000001800447944 */ /* 0x000fea0003c00000 */
[----:B------:R-:W-:-:S07]  /*1670*/  MOV R9, R7 ;  /* 0x0000000700097202 */ /* 0x000fce0000000f00 */
.L_x_13:
[----:B------:R-:W-:Y:S05]  /*1680*/  BSYNC.RECONVERGENT B2 ;  /* 0x0000000000027941 */ /* 0x000fea0003800200 */
.L_x_12:
[----:B------:R0:W-:Y:S04]  /*1690*/  STG.E desc[UR10][R10.64+-0x10], R9 ;  /* 0xfffff0090a007986 */ /* 0x0001e8000c10190a */
[----:B------:R-:W2:Y:S01]  /*16a0*/  LDG.E R7, desc[UR10][R14.64+-0xc] ;  /* 0xfffff40a0e077981 */ /* 0x000ea2000c1e1900 */
[----:B------:R-:W-:Y:S01]  /*16b0*/  HFMA2 R0, -RZ, RZ, 0.96630859375, -0.0022525787353515625 ;  /* 0x3bbb989dff007431 */ /* 0x000fe200000001ff */
[----:B------:R-:W-:Y:S01]  /*16c0*/  MOV R13, 0x437c0000 ;  /* 0x437c0000000d7802 */ /* 0x000fe20000000f00 */
[----:B------:R-:W0:Y:S01]  /*16d0*/  MUFU.RCP R8, R3 ;  /* 0x0000000300087308 */ /* 0x000e220000001000 */
[----:B------:R-:W-:Y:S01]  /*16e0*/  BSSY.RECONVERGENT B2, `(.L_x_14) ;  /* 0x0000014000027945 */ /* 0x000fe20003800200 */
[----:B0-----:R-:W-:Y:S01]  /*16f0*/  FFMA R9, R8, -R3, 1 ;  /* 0x3f80000008097423 */ /* 0x001fe20000000803 */
[----:B--2---:R-:W-:-:S04]  /*1700*/  FADD R7, R7, -R4 ;  /* 0x8000000407077221 */ /* 0x004fc80000000000 */
[----:B------:R-:W-:-:S04]  /*1710*/  FFMA.SAT R0, R7, R0, 0.5 ;  /* 0x3f00000007007423 */ /* 0x000fc80000002000 */
[----:B------:R-:W-:-:S04]  /*1720*/  FFMA.RM R0, R0, R13, 12582913 ;  /* 0x4b40000100007423 */ /* 0x000fc8000000400d */
[C---:B------:R-:W-:Y:S01]  /*1730*/  FADD R2, R0.reuse, -12583039 ;  /* 0xcb40007f00027421 */ /* 0x040fe20000000000 */
[----:B------:R-:W-:-:S03]  /*1740*/  SHF.L.U32 R0, R0, 0x17, RZ ;  /* 0x0000001700007819 */ /* 0x000fc600000006ff */
[----:B------:R-:W-:-:S04]  /*1750*/  FFMA R2, R7, 1.4426950216293334961, -R2 ;  /* 0x3fb8aa3b07027823 */ /* 0x000fc80000000802 */
[----:B------:R-:W-:-:S04]  /*1760*/  FFMA R2, R7, 1.925963033500011079e-08, R2 ;  /* 0x32a5706007027823 */ /* 0x000fc80000000002 */
[----:B------:R-:W0:Y:S02]  /*1770*/  MUFU.EX2 R7, R2 ;  /* 0x0000000200077308 */ /* 0x000e240000000800 */
[----:B0-----:R-:W-:Y:S01]  /*1780*/  FMUL R12, R0, R7 ;  /* 0x00000007000c7220 */ /* 0x001fe20000400000 */
[----:B------:R-:W-:-:S05]  /*1790*/  FFMA R0, R8, R9, R8 ;  /* 0x0000000908007223 */ /* 0x000fca0000000008 */
[----:B------:R-:W0:Y:S01]  /*17a0*/  FCHK P0, R12, R3 ;  /* 0x000000030c007302 */ /* 0x000e220000000000 */
[----:B------:R-:W-:-:S04]  /*17b0*/  FFMA R7, R0, R12, RZ ;  /* 0x0000000c00077223 */ /* 0x000fc800000000ff */
[----:B------:R-:W-:-:S04]  /*17c0*/  FFMA R8, R7, -R3, R12 ;  /* 0x8000000307087223 */ /* 0x000fc8000000000c */
[----:B------:R-:W-:Y:S01]  /*17d0*/  FFMA R7, R0, R8, R7 ;  /* 0x0000000800077223 */ /* 0x000fe20000000007 */
[----:B0-----:R-:W-:Y:S06]  /*17e0*/  @!P0 BRA `(.L_x_15) ;  /* 0x00000000000c8947 */ /* 0x001fec0003800000 */
[----:B------:R-:W-:Y:S02]  /*17f0*/  MOV R0, R12 ;  /* 0x0000000c00007202 */ /* 0x000fe40000000f00 */
[----:B------:R-:W-:-:S07]  /*1800*/  MOV R2, 0x1820 ;  /* 0x0000182000027802 */ /* 0x000fce0000000f00 */
[----:B------:R-:W-:Y:S05]  /*1810*/  CALL.REL.NOINC `($__internal_0_$__cuda_sm3x_div_rn_noftz_f32_slowpath) ;  /* 0x0000001400d87944 */ /* 0x000fea0003c00000 */
.L_x_15:
[----:B------:R-:W-:Y:S05]  /*1820*/  BSYNC.RECONVERGENT B2 ;  /* 0x0000000000027941 */ /* 0x000fea0003800200 */
.L_x_14:
[----:B------:R0:W-:Y:S04]  /*1830*/  STG.E desc[UR10][R10.64+-0xc], R7 ;  /* 0xfffff4070a007986 */ /* 0x0001e8000c10190a */
[----:B------:R-:W2:Y:S01]  /*1840*/  LDG.E R9, desc[UR10][R14.64+-0x8] ;  /* 0xfffff80a0e097981 */ /* 0x000ea2000c1e1900 */
[----:B------:R-:W-:Y:S01]  /*1850*/  HFMA2 R0, -RZ, RZ, 0.96630859375, -0.0022525787353515625 ;  /* 0x3bbb989dff007431 */ /* 0x000fe200000001ff */
[----:B------:R-:W-:Y:S01]  /*1860*/  MOV R13, 0x437c0000 ;  /* 0x437c0000000d7802 */ /* 0x000fe20000000f00 */
[----:B------:R-:W1:Y:S01]  /*1870*/  MUFU.RCP R8, R3 ;  /* 0x0000000300087308 */ /* 0x000e620000001000 */
[----:B------:R-:W-:Y:S01]  /*1880*/  BSSY.RECONVERGENT B2, `(.L_x_16) ;  /* 0x0000014000027945 */ /* 0x000fe20003800200 */
[----:B--2---:R-:W-:-:S04]  /*1890*/  FADD R9, R9, -R4 ;  /* 0x8000000409097221 */ /* 0x004fc80000000000 */
[----:B------:R-:W-:-:S04]  /*18a0*/  FFMA.SAT R0, R9, R0, 0.5 ;  /* 0x3f00000009007423 */ /* 0x000fc80000002000 */
[----:B------:R-:W-:-:S04]  /*18b0*/  FFMA.RM R0, R0, R13, 12582913 ;  /* 0x4b40000100007423 */ /* 0x000fc8000000400d */
[C---:B------:R-:W-:Y:S01]  /*18c0*/  FADD R2, R0.reuse, -12583039 ;  /* 0xcb40007f00027421 */ /* 0x040fe20000000000 */
[----:B------:R-:W-:-:S03]  /*18d0*/  SHF.L.U32 R0, R0, 0x17, RZ ;  /* 0x0000001700007819 */ /* 0x000fc600000006ff */
[----:B------:R-:W-:-:S04]  /*18e0*/  FFMA R2, R9, 1.4426950216293334961, -R2 ;  /* 0x3fb8aa3b09027823 */ /* 0x000fc80000000802 */
[----:B------:R-:W-:Y:S01]  /*18f0*/  FFMA R2, R9, 1.925963033500011079e-08, R2 ;  /* 0x32a5706009027823 */ /* 0x000fe20000000002 */
[----:B-1----:R-:W-:-:S03]  /*1900*/  FFMA R9, R8, -R3, 1 ;  /* 0x3f80000008097423 */ /* 0x002fc60000000803 */
[----:B0-----:R-:W0:Y:S02]  /*1910*/  MUFU.EX2 R7, R2 ;  /* 0x0000000200077308 */ /* 0x001e240000000800 */
        /* <DEDUP_REMOVED lines=10> */
.L_x_17:
[----:B------:R-:W-:Y:S05]  /*19c0*/  BSYNC.RECONVERGENT B2 ;  /* 0x0000000000027941 */ /* 0x000fea0003800200 */
.L_x_16:
        /* <DEDUP_REMOVED lines=25> */
.L_x_19:
[----:B------:R-:W-:Y:S05]  /*1b60*/  BSYNC.RECONVERGENT B2 ;  /* 0x0000000000027941 */ /* 0x000fea0003800200 */
.L_x_18:
        /* <DEDUP_REMOVED lines=25> */
.L_x_21:
[----:B------:R-:W-:Y:S05]  /*1d00*/  BSYNC.RECONVERGENT B2 ;  /* 0x0000000000027941 */ /* 0x000fea0003800200 */
.L_x_20:
        /* <DEDUP_REMOVED lines=25> */
.L_x_23:
[----:B------:R-:W-:Y:S05]  /*1ea0*/  BSYNC.RECONVERGENT B2 ;  /* 0x0000000000027941 */ /* 0x000fea0003800200 */
.L_x_22:
        /* <DEDUP_REMOVED lines=25> */
.L_x_25:
[----:B------:R-:W-:Y:S05]  /*2040*/  BSYNC.RECONVERGENT B2 ;  /* 0x0000000000027941 */ /* 0x000fea0003800200 */
.L_x_24:
        /* <DEDUP_REMOVED lines=13> */
[----:B------:R-:W-:Y:S01]  /*2120*/  FFMA R9, R0, 1.925963033500011079e-08, R9 ;  /* 0x32a5706000097823 */ /* 0x000fe20000000009 */
[----:B------:R-:W-:-:S05]  /*2130*/  FFMA R0, R8, R7, R8 ;  /* 0x0000000708007223 */ /* 0x000fca0000000008 */
[----:B------:R-:W0:Y:S02]  /*2140*/  MUFU.EX2 R9, R9 ;  /* 0x0000000900097308 */ /* 0x000e240000000800 */
[----:B0-----:R-:W-:-:S06]  /*2150*/  FMUL R13, R2, R9 ;  /* 0x00000009020d7220 */ /* 0x001fcc0000400000 */
        /* <DEDUP_REMOVED lines=8> */
.L_x_27:
[----:B------:R-:W-:Y:S05]  /*21e0*/  BSYNC.RECONVERGENT B2 ;  /* 0x0000000000027941 */ /* 0x000fea0003800200 */
.L_x_26:
[----:B------:R0:W-:Y:S01]  /*21f0*/  STG.E desc[UR10][R10.64+0xc], R7 ;  /* 0x00000c070a007986 */ /* 0x0001e2000c10190a */
[----:B------:R-:W-:Y:S01]  /*2200*/  IADD3 R18, PT, PT, R18, 0x8, RZ ;  /* 0x0000000812127810 */ /* 0x000fe20007ffe0ff */
[----:B------:R-:W-:Y:S06]  /*2210*/  @P2 BRA `(.L_x_28) ;  /* 0xfffffff000982947 */ /* 0x000fec000383ffff */
.L_x_11:
[----:B------:R-:W-:-:S13]  /*2220*/  ISETP.NE.AND P0, PT, R19, RZ, PT ;  /* 0x000000ff1300720c */ /* 0x000fda0003f05270 */
[----:B------:R-:W-:Y:S05]  /*2230*/  @!P0 EXIT ;  /* 0x000000000000894d */ /* 0x000fea0003800000 */
[----:B------:R-:W1:Y:S01]  /*2240*/  LDCU UR4, c[0x0][0x394] ;  /* 0x00007280ff0477ac */ /* 0x000e620008000800 */
[----:B------:R-:W-:Y:S01]  /*2250*/  ISETP.GE.U32.AND P0, PT, R19, 0x4, PT ;  /* 0x000000041300780c */ /* 0x000fe20003f06070 */
[----:B-1----:R-:W-:-:S12]  /*2260*/  ULOP3.LUT UR4, UR4, 0x3, URZ, 0xc0, !UPT ;  /* 0x0000000304047892 */ /* 0x002fd8000f8ec0ff */
[----:B------:R-:W-:Y:S05]  /*2270*/  @!P0 BRA `(.L_x_29) ;  /* 0x0000000400b88947 */ /* 0x000fea0003800000 */
[----:B------:R-:W1:Y:S01]  /*2280*/  LDC.64 R14, c[0x0][0x380] ;  /* 0x0000e000ff0e7b82 */ /* 0x000e620000000a00 */
[----:B0-----:R-:W-:-:S05]  /*2290*/  IADD3 R10, PT, PT, R5, R6, RZ ;  /* 0x00000006050a7210 */ /* 0x001fca0007ffe0ff */
[----:B-1----:R-:W-:-:S05]  /*22a0*/  IMAD.WIDE R14, R10, 0x4, R14 ;  /* 0x000000040a0e7825 */ /* 0x002fca00078e020e */
[----:B------:R-:W2:Y:S01]  /*22b0*/  LDG.E R7, desc[UR10][R14.64] ;  /* 0x0000000a0e077981 */ /* 0x000ea2000c1e1900 */
[----:B------:R-:W-:Y:S01]  /*22c0*/  HFMA2 R0, -RZ, RZ, 0.96630859375, -0.0022525787353515625 ;  /* 0x3bbb989dff007431 */ /* 0x000fe200000001ff */
[----:B------:R-:W-:Y:S01]  /*22d0*/  MOV R9, 0x437c0000 ;  /* 0x437c000000097802 */ /* 0x000fe20000000f00 */
[----:B------:R-:W0:Y:S01]  /*22e0*/  MUFU.RCP R8, R3 ;  /* 0x0000000300087308 */ /* 0x000e220000001000 */
[----:B------:R-:W-:Y:S01]  /*22f0*/  BSSY.RECONVERGENT B2, `(.L_x_30) ;  /* 0x0000014000027945 */ /* 0x000fe20003800200 */
[----:B--2---:R-:W-:-:S04]  /*2300*/  FADD R7, R7, -R4 ;  /* 0x8000000407077221 */ /* 0x004fc80000000000 */
[----:B------:R-:W-:-:S04]  /*2310*/  FFMA.SAT R0, R7, R0, 0.5 ;  /* 0x3f00000007007423 */ /* 0x000fc80000002000 */
[----:B------:R-:W-:Y:S01]  /*2320*/  FFMA.RM R0, R0, R9, 12582913 ;  /* 0x4b40000100007423 */ /* 0x000fe20000004009 */
[----:B0-----:R-:W-:-:S03]  /*2330*/  FFMA R9, R8, -R3, 1 ;  /* 0x3f80000008097423 */ /* 0x001fc60000000803 */
        /* <DEDUP_REMOVED lines=15> */
.L_x_31:
[----:B------:R-:W-:Y:S05]  /*2430*/  BSYNC.RECONVERGENT B2 ;  /* 0x0000000000027941 */ /* 0x000fea0003800200 */
.L_x_30:
[----:B------:R-:W0:Y:S02]  /*2440*/  LDC.64 R8, c[0x0][0x388] ;  /* 0x0000e200ff087b82 */ /* 0x000e240000000a00 */
[----:B0-----:R-:W-:-:S05]  /*2450*/  IMAD.WIDE R10, R10, 0x4, R8 ;  /* 0x000000040a0a7825 */ /* 0x001fca00078e0208 */
        /* <DEDUP_REMOVED lines=25> */
.L_x_33:
[----:B------:R-:W-:Y:S05]  /*25f0*/  BSYNC.RECONVERGENT B2 ;  /* 0x0000000000027941 */ /* 0x000fea0003800200 */
.L_x_32:
        /* <DEDUP_REMOVED lines=25> */
.L_x_35:
[----:B------:R-:W-:Y:S05]  /*2790*/  BSYNC.RECONVERGENT B2 ;  /* 0x0000000000027941 */ /* 0x000fea0003800200 */
.L_x_34:
        /* <DEDUP_REMOVED lines=25> */
.L_x_37:
[----:B------:R-:W-:Y:S05]  /*2930*/  BSYNC.RECONVERGENT B2 ;  /* 0x0000000000027941 */ /* 0x000fea0003800200 */
.L_x_36:
[----:B------:R1:W-:Y:S01]  /*2940*/  STG.E desc[UR10][R10.64+0xc], R7 ;  /* 0x00000c070a007986 */ /* 0x0003e2000c10190a */
[----:B------:R-:W-:-:S07]  /*2950*/  IADD3 R6, PT, PT, R6, 0x4, RZ ;  /* 0x0000000406067810 */ /* 0x000fce0007ffe0ff */
.L_x_29:
[----:B------:R-:W-:-:S13]  /*2960*/  ISETP.NE.AND P0, PT, RZ, UR4, PT ;  /* 0x00000004ff007c0c */ /* 0x000fda000bf05270 */
[----:B------:R-:W-:Y:S05]  /*2970*/  @!P0 EXIT ;  /* 0x000000000000894d */ /* 0x000fea0003800000 */
[----:B------:R-:W-:-:S09]  /*2980*/  UISETP.NE.AND UP0, UPT, UR4, 0x1, UPT ;  /* 0x000000010400788c */ /* 0x000fd2000bf05270 */
[----:B------:R-:W-:Y:S05]  /*2990*/  BRA.U !UP0, `(.L_x_38) ;  /* 0x0000000108e87547 */ /* 0x000fea000b800000 */
[----:B------:R-:W2:Y:S01]  /*29a0*/  LDC.64 R14, c[0x0][0x380] ;  /* 0x0000e000ff0e7b82 */ /* 0x000ea20000000a00 */
[----:B01----:R-:W-:-:S05]  /*29b0*/  IADD3 R10, PT, PT, R5, R6, RZ ;  /* 0x00000006050a7210 */ /* 0x003fca0007ffe0ff */
[----:B--2---:R-:W-:-:S05]  /*29c0*/  IMAD.WIDE R14, R10, 0x4, R14 ;  /* 0x000000040a0e7825 */ /* 0x004fca00078e020e */
        /* <DEDUP_REMOVED lines=24> */
.L_x_40:
[----:B------:R-:W-:Y:S05]  /*2b50*/  BSYNC.RECONVERGENT B2 ;  /* 0x0000000000027941 */ /* 0x000fea0003800200 */
.L_x_39:
[----:B------:R-:W0:Y:S02]  /*2b60*/  LDC.64 R8, c[0x0][0x388] ;  /* 0x0000e200ff087b82 */ /* 0x000e240000000a00 */
[----:B0-----:R-:W-:-:S05]  /*2b70*/  IMAD.WIDE R10, R10, 0x4, R8 ;  /* 0x000000040a0a7825 */ /* 0x001fca00078e0208 */
        /* <DEDUP_REMOVED lines=25> */
.L_x_42:
[----:B------:R-:W-:Y:S05]  /*2d10*/  BSYNC.RECONVERGENT B2 ;  /* 0x0000000000027941 */ /* 0x000fea0003800200 */
.L_x_41:
[----:B------:R2:W-:Y:S01]  /*2d20*/  STG.E desc[UR10][R10.64+0x4], R7 ;  /* 0x000004070a007986 */ /* 0x0005e2000c10190a */
[----:B------:R-:W-:-:S07]  /*2d30*/  IADD3 R6, PT, PT, R6, 0x2, RZ ;  /* 0x0000000206067810 */ /* 0x000fce0007ffe0ff */
.L_x_38:
[----:B------:R-:W3:Y:S02]  /*2d40*/  LDC R0, c[0x0][0x394] ;  /* 0x0000e500ff007b82 */ /* 0x000ee40000000800 */
[----:B---3--:R-:W-:-:S04]  /*2d50*/  LOP3.LUT R0, R0, 0x1, RZ, 0xc0, !PT ;  /* 0x0000000100007812 */ /* 0x008fc800078ec0ff */
[----:B------:R-:W-:-:S13]  /*2d60*/  ISETP.NE.U32.AND P0, PT, R0, 0x1, PT ;  /* 0x000000010000780c */ /* 0x000fda0003f05070 */
[----:B------:R-:W-:Y:S05]  /*2d70*/  @P0 EXIT ;  /* 0x000000000000094d */ /* 0x000fea0003800000 */
[----:B------:R-:W0:Y:S01]  /*2d80*/  LDC.64 R8, c[0x0][0x380] ;  /* 0x0000e000ff087b82 */ /* 0x000e220000000a00 */
[----:B------:R-:W-:-:S05]  /*2d90*/  IADD3 R5, PT, PT, R5, R6, RZ ;  /* 0x0000000605057210 */ /* 0x000fca0007ffe0ff */
[----:B012---:R-:W-:-:S06]  /*2da0*/  IMAD.WIDE R6, R5, 0x4, R8 ;  /* 0x0000000405067825 */ /* 0x007fcc00078e0208 */
[----:B------:R-:W2:Y:S01]  /*2db0*/  LDG.E R7, desc[UR10][R6.64] ;  /* 0x0000000a06077981 */ /* 0x000ea2000c1e1900 */
[----:B------:R-:W-:Y:S01]  /*2dc0*/  HFMA2 R9, -RZ, RZ, 0.96630859375, -0.0022525787353515625 ;  /* 0x3bbb989dff097431 */ /* 0x000fe200000001ff */
[----:B------:R-:W-:Y:S01]  /*2dd0*/  MOV R11, 0x437c0000 ;  /* 0x437c0000000b7802 */ /* 0x000fe20000000f00 */
[----:B------:R-:W0:Y:S01]  /*2de0*/  MUFU.RCP R2, R3 ;  /* 0x0000000300027308 */ /* 0x000e220000001000 */
[----:B------:R-:W-:Y:S01]  /*2df0*/  BSSY.RECONVERGENT B2, `(.L_x_43) ;  /* 0x0000014000027945 */ /* 0x000fe20003800200 */
[----:B--2---:R-:W-:Y:S01]  /*2e00*/  FADD R4, R7, -R4 ;  /* 0x8000000407047221 */ /* 0x004fe20000000000 */
[----:B0-----:R-:W-:-:S03]  /*2e10*/  FFMA R7, R2, -R3, 1 ;  /* 0x3f80000002077423 */ /* 0x001fc60000000803 */
[----:B------:R-:W-:-:S04]  /*2e20*/  FFMA.SAT R0, R4, R9, 0.5 ;  /* 0x3f00000004007423 */ /* 0x000fc80000002009 */
[----:B------:R-:W-:-:S04]  /*2e30*/  FFMA.RM R0, R0, R11, 12582913 ;  /* 0x4b40000100007423 */ /* 0x000fc8000000400b */
[C---:B------:R-:W-:Y:S01]  /*2e40*/  FADD R9, R0.reuse, -12583039 ;  /* 0xcb40007f00097421 */ /* 0x040fe20000000000 */
[----:B------:R-:W-:-:S03]  /*2e50*/  SHF.L.U32 R0, R0, 0x17, RZ ;  /* 0x0000001700007819 */ /* 0x000fc600000006ff */
[----:B------:R-:W-:-:S04]  /*2e60*/  FFMA R9, R4, 1.4426950216293334961, -R9 ;  /* 0x3fb8aa3b04097823 */ /* 0x000fc80000000809 */
[----:B------:R-:W-:-:S06]  /*2e70*/  FFMA R9, R4, 1.925963033500011079e-08, R9 ;  /* 0x32a5706004097823 */ /* 0x000fcc0000000009 */
        /* <DEDUP_REMOVED lines=11> */
.L_x_44:
[----:B------:R-:W-:Y:S05]  /*2f30*/  BSYNC.RECONVERGENT B2 ;  /* 0x0000000000027941 */ /* 0x000fea0003800200 */
.L_x_43:
[----:B------:R-:W0:Y:S02]  /*2f40*/  LDC.64 R2, c[0x0][0x388] ;  /* 0x0000e200ff027b82 */ /* 0x000e240000000a00 */
[----:B0-----:R-:W-:-:S05]  /*2f50*/  IMAD.WIDE R2, R5, 0x4, R2 ;  /* 0x0000000405027825 */ /* 0x001fca00078e0202 */
[----:B------:R-:W-:Y:S01]  /*2f60*/  STG.E desc[UR10][R2.64], R7 ;  /* 0x0000000702007986 */ /* 0x000fe2000c10190a */
[----:B------:R-:W-:Y:S05]  /*2f70*/  EXIT ;  /* 0x000000000000794d */ /* 0x000fea0003800000 */
        .weak           $__internal_0_$__cuda_sm3x_div_rn_noftz_f32_slowpath
        .type           $__internal_0_$__cuda_sm3x_div_rn_noftz_f32_slowpath,@function
        .size           $__internal_0_$__cuda_sm3x_div_rn_noftz_f32_slowpath,(.L_x_57 - $__internal_0_$__cuda_sm3x_div_rn_noftz_f32_slowpath)
$__internal_0_$__cuda_sm3x_div_rn_noftz_f32_slowpath:
[----:B------:R-:W-:Y:S01]  /*2f80*/  SHF.R.U32.HI R7, RZ, 0x17, R3 ;  /* 0x00000017ff077819 */ /* 0x000fe20000011603 */
[----:B------:R-:W-:Y:S01]  /*2f90*/  BSSY.RECONVERGENT B0, `(.L_x_45) ;  /* 0x0000063000007945 */ /* 0x000fe20003800200 */
[----:B------:R-:W-:Y:S02]  /*2fa0*/  SHF.R.U32.HI R9, RZ, 0x17, R0 ;  /* 0x00000017ff097819 */ /* 0x000fe40000011600 */
[----:B------:R-:W-:Y:S02]  /*2fb0*/  LOP3.LUT R7, R7, 0xff, RZ, 0xc0, !PT ;  /* 0x000000ff07077812 */ /* 0x000fe400078ec0ff */
[----:B------:R-:W-:Y:S02]  /*2fc0*/  LOP3.LUT R9, R9, 0xff, RZ, 0xc0, !PT ;  /* 0x000000ff09097812 */ /* 0x000fe400078ec0ff */
[----:B------:R-:W-:Y:S02]  /*2fd0*/  IADD3 R12, PT, PT, R7, -0x1, RZ ;  /* 0xffffffff070c7810 */ /* 0x000fe40007ffe0ff */
[----:B------:R-:W-:-:S02]  /*2fe0*/  IADD3 R13, PT, PT, R9, -0x1, RZ ;  /* 0xffffffff090d7810 */ /* 0x000fc40007ffe0ff */
[----:B------:R-:W-:Y:S02]  /*2ff0*/  ISETP.GT.U32.AND P0, PT, R12, 0xfd, PT ;  /* 0x000000fd0c00780c */ /* 0x000fe40003f04070 */
[----:B------:R-:W-:Y:S02]  /*3000*/  MOV R17, R3 ;  /* 0x0000000300117202 */ /* 0x000fe40000000f00 */
[----:B------:R-:W-:-:S13]  /*3010*/  ISETP.GT.U32.OR P0, PT, R13, 0xfd, P0 ;  /* 0x000000fd0d00780c */ /* 0x000fda0000704470 */
[----:B------:R-:W-:Y:S01]  /*3020*/  @!P0 MOV R8, RZ ;  /* 0x000000ff00088202 */ /* 0x000fe20000000f00 */
[----:B------:R-:W-:Y:S06]  /*3030*/  @!P0 BRA `(.L_x_46) ;  /* 0x00000000005c8947 */ /* 0x000fec0003800000 */
[----:B------:R-:W-:Y:S02]  /*3040*/  FSETP.GTU.FTZ.AND P0, PT, |R0|, +INF , PT ;  /* 0x7f8000000000780b */ /* 0x000fe40003f1c200 */
[----:B------:R-:W-:-:S04]  /*3050*/  FSETP.GTU.FTZ.AND P1, PT, |R3|, +INF , PT ;  /* 0x7f8000000300780b */ /* 0x000fc80003f3c200 */
[----:B------:R-:W-:-:S13]  /*3060*/  PLOP3.LUT P0, PT, P0, P1, PT, 0xf8, 0x8f ;  /* 0x00000000008f781c */ /* 0x000fda0000703f70 */
[----:B------:R-:W-:Y:S05]  /*3070*/  @P0 BRA `(.L_x_47) ;  /* 0x00000004004c0947 */ /* 0x000fea0003800000 */
[----:B------:R-:W-:-:S13]  /*3080*/  LOP3.LUT P0, RZ, R17, 0x7fffffff, R0, 0xc8, !PT ;  /* 0x7fffffff11ff7812 */ /* 0x000fda000780c800 */
[----:B------:R-:W-:Y:S05]  /*3090*/  @!P0 BRA `(.L_x_48) ;  /* 0x00000004003c8947 */ /* 0x000fea0003800000 */
[C---:B------:R-:W-:Y:S02]  /*30a0*/  FSETP.NEU.FTZ.AND P3, PT, |R0|.reuse, +INF , PT ;  /* 0x7f8000000000780b */ /* 0x040fe40003f7d200 */
[----:B------:R-:W-:Y:S02]  /*30b0*/  FSETP.NEU.FTZ.AND P1, PT, |R3|, +INF , PT ;  /* 0x7f8000000300780b */ /* 0x000fe40003f3d200 */
[----:B------:R-:W-:-:S11]  /*30c0*/  FSETP.NEU.FTZ.AND P0, PT, |R0|, +INF , PT ;  /* 0x7f8000000000780b */ /* 0x000fd60003f1d200 */
[----:B------:R-:W-:Y:S05]  /*30d0*/  @!P1 BRA !P3, `(.L_x_48) ;  /* 0x00000004002c9947 */ /* 0x000fea0005800000 */
[----:B------:R-:W-:-:S04]  /*30e0*/  LOP3.LUT P3, RZ, R0, 0x7fffffff, RZ, 0xc0, !PT ;  /* 0x7fffffff00ff7812 */ /* 0x000fc8000786c0ff */
[----:B------:R-:W-:-:S13]  /*30f0*/  PLOP3.LUT P1, PT, P1, P3, PT, 0x2f, 0xf2 ;  /* 0x0000000000f2781c */ /* 0x000fda0000f26577 */
[----:B------:R-:W-:Y:S05]  /*3100*/  @P1 BRA `(.L_x_49) ;  /* 0x0000000400181947 */ /* 0x000fea0003800000 */
[----:B------:R-:W-:-:S04]  /*3110*/  LOP3.LUT P1, RZ, R17, 0x7fffffff, RZ, 0xc0, !PT ;  /* 0x7fffffff11ff7812 */ /* 0x000fc8000782c0ff */
[----:B------:R-:W-:-:S13]  /*3120*/  PLOP3.LUT P0, PT, P0, P1, PT, 0x2f, 0xf2 ;  /* 0x0000000000f2781c */ /* 0x000fda0000702577 */
[----:B------:R-:W-:Y:S05]  /*3130*/  @P0 BRA `(.L_x_50) ;  /* 0x0000000400000947 */ /* 0x000fea0003800000 */
[----:B------:R-:W-:Y:S02]  /*3140*/  ISETP.GE.AND P0, PT, R13, RZ, PT ;  /* 0x000000ff0d00720c */ /* 0x000fe40003f06270 */
[----:B------:R-:W-:-:S11]  /*3150*/  ISETP.GE.AND P1, PT, R12, RZ, PT ;  /* 0x000000ff0c00720c */ /* 0x000fd60003f26270 */
[----:B------:R-:W-:Y:S01]  /*3160*/  @P0 MOV R8, RZ ;  /* 0x000000ff00080202 */ /* 0x000fe20000000f00 */
[----:B------:R-:W-:Y:S01]  /*3170*/  @!P0 FFMA R0, R0, 1.84467440737095516160e+19, RZ ;  /* 0x5f80000000008823 */ /* 0x000fe200000000ff */
[----:B------:R-:W-:Y:S01]  /*3180*/  @!P0 MOV R8, 0xffffffc0 ;  /* 0xffffffc000088802 */ /* 0x000fe20000000f00 */
[----:B------:R-:W-:-:S03]  /*3190*/  @!P1 FFMA R17, R3, 1.84467440737095516160e+19, RZ ;  /* 0x5f80000003119823 */ /* 0x000fc600000000ff */
[----:B------:R-:W-:-:S07]  /*31a0*/  @!P1 IADD3 R8, PT, PT, R8, 0x40, RZ ;  /* 0x0000004008089810 */ /* 0x000fce0007ffe0ff */
.L_x_46:
[----:B------:R-:W-:Y:S01]  /*31b0*/  LEA R12, R7, 0xc0800000, 0x17 ;  /* 0xc0800000070c7811 */ /* 0x000fe200078eb8ff */
[----:B------:R-:W-:Y:S01]  /*31c0*/  BSSY.RECONVERGENT B1, `(.L_x_51) ;  /* 0x0000036000017945 */ /* 0x000fe20003800200 */
[----:B------:R-:W-:Y:S02]  /*31d0*/  IADD3 R9, PT, PT, R9, -0x7f, RZ ;  /* 0xffffff8109097810 */ /* 0x000fe40007ffe0ff */
[----:B------:R-:W-:-:S03]  /*31e0*/  IADD3 R21, PT, PT, -R12, R17, RZ ;  /* 0x000000110c157210 */ /* 0x000fc60007ffe1ff */
[----:B------:R-:W-:Y:S01]  /*31f0*/  IMAD R0, R9, -0x800000, R0 ;  /* 0xff80000009007824 */ /* 0x000fe200078e0200 */
[----:B------:R-:W0:Y:S01]  /*3200*/  MUFU.RCP R12, R21 ;  /* 0x00000015000c7308 */ /* 0x000e220000001000 */
[----:B------:R-:W-:Y:S01]  /*3210*/  FADD.FTZ R13, -R21, -RZ ;  /* 0x800000ff150d7221 */ /* 0x000fe20000010100 */
[----:B------:R-:W-:-:S04]  /*3220*/  IADD3 R9, PT, PT, R9, 0x7f, -R7 ;  /* 0x0000007f09097810 */ /* 0x000fc80007ffe807 */
[----:B------:R-:W-:Y:S01]  /*3230*/  IADD3 R9, PT, PT, R9, R8, RZ ;  /* 0x0000000809097210 */ /* 0x000fe20007ffe0ff */
[----:B0-----:R-:W-:-:S04]  /*3240*/  FFMA R17, R12, R13, 1 ;  /* 0x3f8000000c117423 */ /* 0x001fc8000000000d */
[----:B------:R-:W-:-:S04]  /*3250*/  FFMA R17, R12, R17, R12 ;  /* 0x000000110c117223 */ /* 0x000fc8000000000c */
[----:B------:R-:W-:-:S04]  /*3260*/  FFMA R12, R0, R17, RZ ;  /* 0x00000011000c7223 */ /* 0x000fc800000000ff */
[----:B------:R-:W-:-:S04]  /*3270*/  FFMA R20, R13, R12, R0 ;  /* 0x0000000c0d147223 */ /* 0x000fc80000000000 */
[----:B------:R-:W-:-:S04]  /*3280*/  FFMA R20, R17, R20, R12 ;  /* 0x0000001411147223 */ /* 0x000fc8000000000c */
[----:B------:R-:W-:-:S04]  /*3290*/  FFMA R13, R13, R20, R0 ;  /* 0x000000140d0d7223 */ /* 0x000fc80000000000 */
[----:B------:R-:W-:-:S05]  /*32a0*/  FFMA R0, R17, R13, R20 ;  /* 0x0000000d11007223 */ /* 0x000fca0000000014 */
[----:B------:R-:W-:-:S04]  /*32b0*/  SHF.R.U32.HI R7, RZ, 0x17, R0 ;  /* 0x00000017ff077819 */ /* 0x000fc80000011600 */
[----:B------:R-:W-:-:S04]  /*32c0*/  LOP3.LUT R8, R7, 0xff, RZ, 0xc0, !PT ;  /* 0x000000ff07087812 */ /* 0x000fc800078ec0ff */
[----:B------:R-:W-:-:S04]  /*32d0*/  IADD3 R7, PT, PT, R8, R9, RZ ;  /* 0x0000000908077210 */ /* 0x000fc80007ffe0ff */
[----:B------:R-:W-:-:S04]  /*32e0*/  IADD3 R8, PT, PT, R7, -0x1, RZ ;  /* 0xffffffff07087810 */ /* 0x000fc80007ffe0ff */
[----:B------:R-:W-:-:S13]  /*32f0*/  ISETP.GE.U32.AND P0, PT, R8, 0xfe, PT ;  /* 0x000000fe0800780c */ /* 0x000fda0003f06070 */
[----:B------:R-:W-:Y:S05]  /*3300*/  @!P0 BRA `(.L_x_52) ;  /* 0x0000000000808947 */ /* 0x000fea0003800000 */
[----:B------:R-:W-:-:S13]  /*3310*/  ISETP.GT.AND P0, PT, R7, 0xfe, PT ;  /* 0x000000fe0700780c */ /* 0x000fda0003f04270 */
[----:B------:R-:W-:Y:S05]  /*3320*/  @P0 BRA `(.L_x_53) ;  /* 0x00000000006c0947 */ /* 0x000fea0003800000 */
[----:B------:R-:W-:-:S13]  /*3330*/  ISETP.GE.AND P0, PT, R7, 0x1, PT ;  /* 0x000000010700780c */ /* 0x000fda0003f06270 */
[----:B------:R-:W-:Y:S05]  /*3340*/  @P0 BRA `(.L_x_54) ;  /* 0x0000000000740947 */ /* 0x000fea0003800000 */
[----:B------:R-:W-:Y:S02]  /*3350*/  ISETP.GE.AND P0, PT, R7, -0x18, PT ;  /* 0xffffffe80700780c */ /* 0x000fe40003f06270 */
[----:B------:R-:W-:-:S11]  /*3360*/  LOP3.LUT R0, R0, 0x80000000, RZ, 0xc0, !PT ;  /* 0x8000000000007812 */ /* 0x000fd600078ec0ff */
[----:B------:R-:W-:Y:S05]  /*3370*/  @!P0 BRA `(.L_x_54) ;  /* 0x0000000000688947 */ /* 0x000fea0003800000 */
[CCC-:B------:R-:W-:Y:S01]  /*3380*/  FFMA.RZ R8, R17.reuse, R13.reuse, R20.reuse ;  /* 0x0000000d11087223 */ /* 0x1c0fe2000000c014 */
[CCC-:B------:R-:W-:Y:S01]  /*3390*/  FFMA.RP R9, R17.reuse, R13.reuse, R20.reuse ;  /* 0x0000000d11097223 */ /* 0x1c0fe20000008014 */
[----:B------:R-:W-:Y:S01]  /*33a0*/  FFMA.RM R20, R17, R13, R20 ;  /* 0x0000000d11147223 */ /* 0x000fe20000004014 */
[C---:B------:R-:W-:Y:S02]  /*33b0*/  IADD3 R12, PT, PT, R7.reuse, 0x20, RZ ;  /* 0x00000020070c7810 */ /* 0x040fe40007ffe0ff */
[----:B------:R-:W-:Y:S02]  /*33c0*/  LOP3.LUT R8, R8, 0x7fffff, RZ, 0xc0, !PT ;  /* 0x007fffff08087812 */ /* 0x000fe400078ec0ff */
[C---:B------:R-:W-:Y:S02]  /*33d0*/  ISETP.NE.AND P3, PT, R7.reuse, RZ, PT ;  /* 0x000000ff0700720c */ /* 0x040fe40003f65270 */
[----:B------:R-:W-:Y:S02]  /*33e0*/  LOP3.LUT R13, R8, 0x800000, RZ, 0xfc, !PT ;  /* 0x00800000080d7812 */ /* 0x000fe400078efcff */
[----:B------:R-:W-:-:S02]  /*33f0*/  ISETP.NE.AND P1, PT, R7, RZ, PT ;  /* 0x000000ff0700720c */ /* 0x000fc40003f25270 */
[----:B------:R-:W-:Y:S02]  /*3400*/  IADD3 R7, PT, PT, -R7, RZ, RZ ;  /* 0x000000ff07077210 */ /* 0x000fe40007ffe1ff */
[----:B------:R-:W-:Y:S02]  /*3410*/  SHF.L.U32 R12, R13, R12, RZ ;  /* 0x0000000c0d0c7219 */ /* 0x000fe400000006ff */
[----:B------:R-:W-:Y:S02]  /*3420*/  FSETP.NEU.FTZ.AND P0, PT, R9, R20, PT ;  /* 0x000000140900720b */ /* 0x000fe40003f1d000 */
[----:B------:R-:W-:Y:S02]  /*3430*/  SEL R8, R7, RZ, P3 ;  /* 0x000000ff07087207 */ /* 0x000fe40001800000 */
[----:B------:R-:W-:Y:S02]  /*3440*/  ISETP.NE.AND P1, PT, R12, RZ, P1 ;  /* 0x000000ff0c00720c */ /* 0x000fe40000f25270 */
[----:B------:R-:W-:-:S02]  /*3450*/  SHF.R.U32.HI R8, RZ, R8, R13 ;  /* 0x00000008ff087219 */ /* 0x000fc4000001160d */
[----:B------:R-:W-:Y:S02]  /*3460*/  PLOP3.LUT P0, PT, P0, P1, PT, 0xf8, 0x8f ;  /* 0x00000000008f781c */ /* 0x000fe40000703f70 */
[----:B------:R-:W-:Y:S02]  /*3470*/  SHF.R.U32.HI R12, RZ, 0x1, R8 ;  /* 0x00000001ff0c7819 */ /* 0x000fe40000011608 */
[----:B------:R-:W-:-:S04]  /*3480*/  SEL R7, RZ, 0x1, !P0 ;  /* 0x00000001ff077807 */ /* 0x000fc80004000000 */
[----:B------:R-:W-:-:S04]  /*3490*/  LOP3.LUT R7, R7, 0x1, R12, 0xf8, !PT ;  /* 0x0000000107077812 */ /* 0x000fc800078ef80c */
[----:B------:R-:W-:-:S04]  /*34a0*/  LOP3.LUT R7, R7, R8, RZ, 0xc0, !PT ;  /* 0x0000000807077212 */ /* 0x000fc800078ec0ff */
[----:B------:R-:W-:-:S04]  /*34b0*/  IADD3 R7, PT, PT, R12, R7, RZ ;  /* 0x000000070c077210 */ /* 0x000fc80007ffe0ff */
[----:B------:R-:W-:Y:S01]  /*34c0*/  LOP3.LUT R0, R7, R0, RZ, 0xfc, !PT ;  /* 0x0000000007007212 */ /* 0x000fe200078efcff */
[----:B------:R-:W-:Y:S06]  /*34d0*/  BRA `(.L_x_54) ;  /* 0x0000000000107947 */ /* 0x000fec0003800000 */
.L_x_53:
[----:B------:R-:W-:-:S04]  /*34e0*/  LOP3.LUT R0, R0, 0x80000000, RZ, 0xc0, !PT ;  /* 0x8000000000007812 */ /* 0x000fc800078ec0ff */
[----:B------:R-:W-:Y:S01]  /*34f0*/  LOP3.LUT R0, R0, 0x7f800000, RZ, 0xfc, !PT ;  /* 0x7f80000000007812 */ /* 0x000fe200078efcff */
[----:B------:R-:W-:Y:S06]  /*3500*/  BRA `(.L_x_54) ;  /* 0x0000000000047947 */ /* 0x000fec0003800000 */
.L_x_52:
[----:B------:R-:W-:-:S07]  /*3510*/  LEA R0, R9, R0, 0x17 ;  /* 0x0000000009007211 */ /* 0x000fce00078eb8ff */
.L_x_54:
[----:B------:R-:W-:Y:S05]  /*3520*/  BSYNC.RECONVERGENT B1 ;  /* 0x0000000000017941 */ /* 0x000fea0003800200 */
.L_x_51:
[----:B------:R-:W-:Y:S05]  /*3530*/  BRA `(.L_x_55) ;  /* 0x0000000000207947 */ /* 0x000fea0003800000 */
.L_x_50:
[----:B------:R-:W-:-:S04]  /*3540*/  LOP3.LUT R0, R17, 0x80000000, R0, 0x48, !PT ;  /* 0x8000000011007812 */ /* 0x000fc800078e4800 */
[----:B------:R-:W-:Y:S01]  /*3550*/  LOP3.LUT R0, R0, 0x7f800000, RZ, 0xfc, !PT ;  /* 0x7f80000000007812 */ /* 0x000fe200078efcff */
[----:B------:R-:W-:Y:S06]  /*3560*/  BRA `(.L_x_55) ;  /* 0x0000000000147947 */ /* 0x000fec0003800000 */
.L_x_49:
[----:B------:R-:W-:Y:S01]  /*3570*/  LOP3.LUT R0, R17, 0x80000000, R0, 0x48, !PT ;  /* 0x8000000011007812 */ /* 0x000fe200078e4800 */
[----:B------:R-:W-:Y:S06]  /*3580*/  BRA `(.L_x_55) ;  /* 0x00000000000c7947 */ /* 0x000fec0003800000 */
.L_x_48:
[----:B------:R-:W0:Y:S01]  /*3590*/  MUFU.RSQ R0, -QNAN ;  /* 0xffc0000000007908 */ /* 0x000e220000001400 */
[----:B------:R-:W-:Y:S05]  /*35a0*/  BRA `(.L_x_55) ;  /* 0x0000000000047947 */ /* 0x000fea0003800000 */
.L_x_47:
[----:B------:R-:W-:-:S07]  /*35b0*/  FADD.FTZ R0, R0, R3 ;  /* 0x0000000300007221 */ /* 0x000fce0000010000 */
.L_x_55:
[----:B------:R-:W-:Y:S05]  /*35c0*/  BSYNC.RECONVERGENT B0 ;  /* 0x0000000000007941 */ /* 0x000fea0003800200 */
.L_x_45:
[----:B------:R-:W-:Y:S01]  /*35d0*/  HFMA2 R9, -RZ, RZ, 0, 0 ;  /* 0x00000000ff097431 */ /* 0x000fe200000001ff */
[----:B------:R-:W-:Y:S02]  /*35e0*/  MOV R8, R2 ;  /* 0x0000000200087202 */ /* 0x000fe40000000f00 */
[----:B0-----:R-:W-:Y:S02]  /*35f0*/  MOV R7, R0 ;  /* 0x0000000000077202 */ /* 0x001fe40000000f00 */
[----:B------:R-:W-:Y:S05]  /*3600*/  RET.REL.NODEC R8 `(_Z7SoftmaxPfS_ii) ;  /* 0xffffffc8087c7950 */ /* 0x000fea0003c3ffff */
.L_x_56:
[----:B------:R-:W-:-:S00]  /*3610*/  BRA `(.L_x_56) ;  /* 0xfffffffc00fc7947 */ /* 0x000fc0000383ffff */
[----:B------:R-:W-:-:S00]  /*3620*/  NOP ;  /* 0x0000000000007918 */ /* 0x000fc00000000000 */
        /* <DEDUP_REMOVED lines=13> */
.L_x_57:


//--------------------- .nv.shared.reserved.0     --------------------------
	.section	.nv.shared.reserved.0,"aw",@nobits
	.weak		__nv_reservedSMEM_offset_0_alias
	.size		__nv_reservedSMEM_offset_0_alias, 0, 64
	.other		__nv_reservedSMEM_offset_0_alias,@"STO_CUDA_RESERVED_SHARED STV_DEFAULT"
__nv_reservedSMEM_offset_0_alias:
	.zero		0
	.zero		64


//--------------------- .nv.constant0._Z7SoftmaxPfS_ii --------------------------
	.section	.nv.constant0._Z7SoftmaxPfS_ii,"a",@progbits
	.sectionflags	@""
	.align	4
.nv.constant0._Z7SoftmaxPfS_ii:
	.zero		920


//--------------------- SYMBOLS --------------------------

	.type		.nv.reservedSmem.offset0,@object
	.size		.nv.reservedSmem.offset0,0x4
